	.target	sm_90a

	.elftype	@"ET_EXEC"


//--------------------- .note.nv.tkinfo           --------------------------
	.section	.note.nv.tkinfo,"",@"SHT_NOTE"
	.sectionflags	@"SHF_NOTE_NV_TKINFO"
	.tkinfo
        /*0018*/ 	.word	0x00000002
        /*0030*/ 	.string	""
        /*0030*/ 	.string	"ptxas"
        /*0030*/ 	.string	"Cuda compilation tools, release 13.0, V13.0.88"
        /*0030*/ 	.string	"Build cuda_13.0.r13.0/compiler.36424714_0"
        /*0030*/ 	.string	"-arch sm_90a -m 64 "



//--------------------- .note.nv.cuinfo           --------------------------
	.section	.note.nv.cuinfo,"",@"SHT_NOTE"
	.sectionflags	@"SHF_NOTE_NV_CUINFO"
        /*0018*/ 	.short	0x0002
        /*001a*/ 	.short	0x005a
        /*001c*/ 	.short	0x0082
	.zero		2


//--------------------- .nv.info                  --------------------------
	.section	.nv.info,"",@"SHT_CUDA_INFO"
	.align	4


	//----- nvinfo : EIATTR_REGCOUNT
	.align		4
        /*0000*/ 	.byte	0x04, 0x2f
        /*0002*/ 	.short	(.L_16 - .L_15)
	.align		4
.L_15:
        /*0004*/ 	.word	index@(_ZN7cutlass13device_kernelINS_4fmha6kernel28FmhaKernelTmaWarpSpecializedINS1_10collective30FmhaMainloopTmaWarpSpecializedINS_6half_tEffN4cute5tupleIJNS7_1CILi128EEESA_NS9_ILi192EEEEEENS8_IJiNS9_ILi1EEENS8_IJiiEEEEEESF_SF_NS4_13DefaultFusionEJEEENS4_15FmhaFwdEpilogueIS6_fNS8_IJNS9_ILi64EEESB_SA_EEEEENS2_23IndividualTileSchedulerEJEEEEEvNT_6ParamsE)
        /*0008*/ 	.word	0x000000a8


	//----- nvinfo : EIATTR_FRAME_SIZE
	.align		4
.L_16:
        /*000c*/ 	.byte	0x04, 0x11
        /*000e*/ 	.short	(.L_18 - .L_17)
	.align		4
.L_17:
        /*0010*/ 	.word	index@($__internal_0_$__cuda_sm20_rcp_rn_f32_slowpath)
        /*0014*/ 	.word	0x00000000


	//----- nvinfo : EIATTR_FRAME_SIZE
	.align		4
.L_18:
        /*0018*/ 	.byte	0x04, 0x11
        /*001a*/ 	.short	(.L_20 - .L_19)
	.align		4
.L_19:
        /*001c*/ 	.word	index@(_ZN7cutlass13device_kernelINS_4fmha6kernel28FmhaKernelTmaWarpSpecializedINS1_10collective30FmhaMainloopTmaWarpSpecializedINS_6half_tEffN4cute5tupleIJNS7_1CILi128EEESA_NS9_ILi192EEEEEENS8_IJiNS9_ILi1EEENS8_IJiiEEEEEESF_SF_NS4_13DefaultFusionEJEEENS4_15FmhaFwdEpilogueIS6_fNS8_IJNS9_ILi64EEESB_SA_EEEEENS2_23IndividualTileSchedulerEJEEEEEvNT_6ParamsE)
        /*0020*/ 	.word	0x00000000


	//----- nvinfo : EIATTR_MIN_STACK_SIZE
	.align		4
.L_20:
        /*0024*/ 	.byte	0x04, 0x12
        /*0026*/ 	.short	(.L_22 - .L_21)
	.align		4
.L_21:
        /*0028*/ 	.word	index@(_ZN7cutlass13device_kernelINS_4fmha6kernel28FmhaKernelTmaWarpSpecializedINS1_10collective30FmhaMainloopTmaWarpSpecializedINS_6half_tEffN4cute5tupleIJNS7_1CILi128EEESA_NS9_ILi192EEEEEENS8_IJiNS9_ILi1EEENS8_IJiiEEEEEESF_SF_NS4_13DefaultFusionEJEEENS4_15FmhaFwdEpilogueIS6_fNS8_IJNS9_ILi64EEESB_SA_EEEEENS2_23IndividualTileSchedulerEJEEEEEvNT_6ParamsE)
        /*002c*/ 	.word	0x00000000
.L_22:


//--------------------- .nv.compat                --------------------------
	.section	.nv.compat,"",@"SHT_CUDA_COMPAT_INFO"
	.align	4
        /*0000*/ 	.byte	0x02, 0x09, 0x01, 0x00, 0x02, 0x02, 0x04, 0x00, 0x02, 0x05, 0x05, 0x00, 0x03, 0x07, 0x01, 0x01
        /*0010*/ 	.byte	0x02, 0x03, 0x01, 0x00, 0x02, 0x06, 0x01, 0x00, 0x04, 0x0b, 0x08, 0x00, 0x00, 0x00, 0x00, 0x00
        /*0020*/ 	.byte	0x00, 0x00, 0x00, 0x00


//--------------------- .nv.info._ZN7cutlass13device_kernelINS_4fmha6kernel28FmhaKernelTmaWarpSpecializedINS1_10collective30FmhaMainloopTmaWarpSpecializedINS_6half_tEffN4cute5tupleIJNS7_1CILi128EEESA_NS9_ILi192EEEEEENS8_IJiNS9_ILi1EEENS8_IJiiEEEEEESF_SF_NS4_13DefaultFusionEJEEENS4_15FmhaFwdEpilogueIS6_fNS8_IJNS9_ILi64EEESB_SA_EEEEENS2_23IndividualTileSchedulerEJEEEEEvNT_6ParamsE --------------------------
	.section	.nv.info._ZN7cutlass13device_kernelINS_4fmha6kernel28FmhaKernelTmaWarpSpecializedINS1_10collective30FmhaMainloopTmaWarpSpecializedINS_6half_tEffN4cute5tupleIJNS7_1CILi128EEESA_NS9_ILi192EEEEEENS8_IJiNS9_ILi1EEENS8_IJiiEEEEEESF_SF_NS4_13DefaultFusionEJEEENS4_15FmhaFwdEpilogueIS6_fNS8_IJNS9_ILi64EEESB_SA_EEEEENS2_23IndividualTileSchedulerEJEEEEEvNT_6ParamsE,"",@"SHT_CUDA_INFO"
	.sectionflags	@""
	.align	4


	//----- nvinfo : EIATTR_CUDA_API_VERSION
	.align		4
        /*0000*/ 	.byte	0x04, 0x37
        /*0002*/ 	.short	(.L_24 - .L_23)
.L_23:
        /*0004*/ 	.word	0x00000082


	//----- nvinfo : EIATTR_KPARAM_INFO
	.align		4
.L_24:
        /*0008*/ 	.byte	0x04, 0x17
        /*000a*/ 	.short	(.L_26 - .L_25)
.L_25:
        /*000c*/ 	.word	0x00000000
        /*0010*/ 	.short	0x0000
        /*0012*/ 	.short	0x0070
        /*0014*/ 	.byte	0x00, 0xf0, 0x01, 0x20


	//----- nvinfo : EIATTR_SPARSE_MMA_MASK
	.align		4
.L_26:
        /*0018*/ 	.byte	0x03, 0x50
        /*001a*/ 	.short	0x0000


	//----- nvinfo : EIATTR_MAXREG_COUNT
	.align		4
        /*001c*/ 	.byte	0x03, 0x1b
        /*001e*/ 	.short	0x00a8


	//----- nvinfo : EIATTR_NUM_BARRIERS
	.align		4
        /*0020*/ 	.byte	0x02, 0x4c
        /*0022*/ 	.byte	0x02
	.zero		1


	//----- nvinfo : EIATTR_EXTERNS
	.align		4
        /*0024*/ 	.byte	0x04, 0x0f
        /*0026*/ 	.short	(.L_28 - .L_27)


	//   ....[0]....
	.align		4
.L_27:
        /*0028*/ 	.word	index@(__assertfail)


	//----- nvinfo : EIATTR_MERCURY_ISA_VERSION
	.align		4
.L_28:
        /*002c*/ 	.byte	0x03, 0x5f
        /*002e*/ 	.short	0x0101


	//----- nvinfo : EIATTR_INT_WARP_WIDE_INSTR_OFFSETS
	.align		4
        /*0030*/ 	.byte	0x04, 0x31
        /*0032*/ 	.short	(.L_30 - .L_29)


	//   ....[0]....
.L_29:
        /*0034*/ 	.word	0x000006f0


	//   ....[1]....
        /*0038*/ 	.word	0x00000700


	//   ....[2]....
        /*003c*/ 	.word	0x00000710


	//   ....[3]....
        /*0040*/ 	.word	0x00000720


	//   ....[4]....
        /*0044*/ 	.word	0x00000790


	//----- nvinfo : EIATTR_COOP_GROUP_MASK_REGIDS
	.align		4
.L_30:
        /*0048*/ 	.byte	0x04, 0x29
        /*004a*/ 	.short	(.L_32 - .L_31)


	//   ....[0]....
.L_31:
        /*004c*/ 	.word	0xffffffff


	//   ....[1]....
        /*0050*/ 	.word	0xffffffff


	//   ....[2]....
        /*0054*/ 	.word	0xffffffff


	//   ....[3]....
        /*0058*/ 	.word	0xffffffff


	//   ....[4]....
        /*005c*/ 	.word	0xffffffff


	//   ....[5]....
        /*0060*/ 	.word	0xffffffff


	//   ....[6]....
        /*0064*/ 	.word	0xffffffff


	//   ....[7]....
        /*0068*/ 	.word	0xffffffff


	//   ....[8]....
        /*006c*/ 	.word	0xffffffff


	//   ....[9]....
        /*0070*/ 	.word	0xffffffff


	//   ....[10]....
        /*0074*/ 	.word	0xffffffff


	//   ....[11]....
        /*0078*/ 	.word	0xffffffff


	//   ....[12]....
        /*007c*/ 	.word	0xffffffff


	//   ....[13]....
        /*0080*/ 	.word	0xffffffff


	//   ....[14]....
        /*0084*/ 	.word	0xffffffff


	//   ....[15]....
        /*0088*/ 	.word	0xffffffff


	//   ....[16]....
        /*008c*/ 	.word	0xffffffff


	//   ....[17]....
        /*0090*/ 	.word	0xffffffff


	//----- nvinfo : EIATTR_COOP_GROUP_INSTR_OFFSETS
	.align		4
.L_32:
        /*0094*/ 	.byte	0x04, 0x28
        /*0096*/ 	.short	(.L_34 - .L_33)


	//   ....[0]....
.L_33:
        /*0098*/ 	.word	0x00000050


	//   ....[1]....
        /*009c*/ 	.word	0x00000080


	//   ....[2]....
        /*00a0*/ 	.word	0x000001b0


	//   ....[3]....
        /*00a4*/ 	.word	0x00000370


	//   ....[4]....
        /*00a8*/ 	.word	0x00000530


	//   ....[5]....
        /*00ac*/ 	.word	0x00000690


	//   ....[6]....
        /*00b0*/ 	.word	0x000017c0


	//   ....[7]....
        /*00b4*/ 	.word	0x00001850


	//   ....[8]....
        /*00b8*/ 	.word	0x000018a0


	//   ....[9]....
        /*00bc*/ 	.word	0x00001950


	//   ....[10]....
        /*00c0*/ 	.word	0x00004290


	//   ....[11]....
        /*00c4*/ 	.word	0x000042c0


	//   ....[12]....
        /*00c8*/ 	.word	0x00004a20


	//   ....[13]....
        /*00cc*/ 	.word	0x00004b40


	//   ....[14]....
        /*00d0*/ 	.word	0x00006b10


	//   ....[15]....
        /*00d4*/ 	.word	0x00006b40


	//   ....[16]....
        /*00d8*/ 	.word	0x00006b90


	//   ....[17]....
        /*00dc*/ 	.word	0x00006ba0


	//----- nvinfo : EIATTR_REG_RECONFIG
	.align		4
.L_34:
        /*00e0*/ 	.byte	0x01, 0x54
	.zero		2


	//----- nvinfo : EIATTR_SYSCALL_OFFSETS
	.align		4
        /*00e4*/ 	.byte	0x04, 0x46
        /*00e6*/ 	.short	(.L_36 - .L_35)


	//   ....[0]....
.L_35:
        /*00e8*/ 	.word	0x00007980


	//   ....[1]....
        /*00ec*/ 	.word	0x00007ae0


	//----- nvinfo : EIATTR_MBARRIER_INSTR_OFFSETS
	.align		4
.L_36:
        /*00f0*/ 	.byte	0x04, 0x39
        /*00f2*/ 	.short	(.L_38 - .L_37)


	//   ....[0]....
.L_37:
        /*00f4*/ 	.word	0x00000320
        /*00f8*/ 	.word	0x000000ff
        /*00fc*/ 	.word	0x00048050
        /*0100*/ 	.short	0x0100
        /*0102*/ 	.byte	0x0b
	.zero		1


	//   ....[1]....
        /*0104*/ 	.word	0x00000330
        /*0108*/ 	.word	0x000000ff
        /*010c*/ 	.word	0x00048060
        /*0110*/ 	.short	0x0100
        /*0112*/ 	.byte	0x0b
	.zero		1


	//   ....[2]....
        /*0114*/ 	.word	0x00000340
        /*0118*/ 	.word	0x000000ff
        /*011c*/ 	.word	0x00048058
        /*0120*/ 	.short	0x0100
        /*0122*/ 	.byte	0x0b
	.zero		1


	//   ....[3]....
        /*0124*/ 	.word	0x00000350
        /*0128*/ 	.word	0x000000ff
        /*012c*/ 	.word	0x00048068
        /*0130*/ 	.short	0x0100
        /*0132*/ 	.byte	0x0b
	.zero		1


	//   ....[4]....
        /*0134*/ 	.word	0x00000480
        /*0138*/ 	.word	0x000000ff
        /*013c*/ 	.word	0x00048000
        /*0140*/ 	.short	0x0100
        /*0142*/ 	.byte	0x0b
	.zero		1


	//   ....[5]....
        /*0144*/ 	.word	0x00000490
        /*0148*/ 	.word	0x000000ff
        /*014c*/ 	.word	0x00048028
        /*0150*/ 	.short	0x0100
        /*0152*/ 	.byte	0x0b
	.zero		1


	//   ....[6]....
        /*0154*/ 	.word	0x000004a0
        /*0158*/ 	.word	0x000000ff
        /*015c*/ 	.word	0x00048008
        /*0160*/ 	.short	0x0100
        /*0162*/ 	.byte	0x0b
	.zero		1


	//   ....[7]....
        /*0164*/ 	.word	0x000004b0
        /*0168*/ 	.word	0x000000ff
        /*016c*/ 	.word	0x00048030
        /*0170*/ 	.short	0x0100
        /*0172*/ 	.byte	0x0b
	.zero		1


	//   ....[8]....
        /*0174*/ 	.word	0x000004c0
        /*0178*/ 	.word	0x000000ff
        /*017c*/ 	.word	0x00048010
        /*0180*/ 	.short	0x0100
        /*0182*/ 	.byte	0x0b
	.zero		1


	//   ....[9]....
        /*0184*/ 	.word	0x000004d0
        /*0188*/ 	.word	0x000000ff
        /*018c*/ 	.word	0x00048038
        /*0190*/ 	.short	0x0100
        /*0192*/ 	.byte	0x0b
	.zero		1


	//   ....[10]....
        /*0194*/ 	.word	0x000004e0
        /*0198*/ 	.word	0x000000ff
        /*019c*/ 	.word	0x00048018
        /*01a0*/ 	.short	0x0100
        /*01a2*/ 	.byte	0x0b
	.zero		1


	//   ....[11]....
        /*01a4*/ 	.word	0x000004f0
        /*01a8*/ 	.word	0x000000ff
        /*01ac*/ 	.word	0x00048040
        /*01b0*/ 	.short	0x0100
        /*01b2*/ 	.byte	0x0b
	.zero		1


	//   ....[12]....
        /*01b4*/ 	.word	0x00000500
        /*01b8*/ 	.word	0x000000ff
        /*01bc*/ 	.word	0x00048020
        /*01c0*/ 	.short	0x0100
        /*01c2*/ 	.byte	0x0b
	.zero		1


	//   ....[13]....
        /*01c4*/ 	.word	0x00000510
        /*01c8*/ 	.word	0x000000ff
        /*01cc*/ 	.word	0x00048048
        /*01d0*/ 	.short	0x0100
        /*01d2*/ 	.byte	0x0b
	.zero		1


	//   ....[14]....
        /*01d4*/ 	.word	0x00000640
        /*01d8*/ 	.word	0x000000ff
        /*01dc*/ 	.word	0x00048070
        /*01e0*/ 	.short	0x0100
        /*01e2*/ 	.byte	0x0b
	.zero		1


	//   ....[15]....
        /*01e4*/ 	.word	0x00000650
        /*01e8*/ 	.word	0x000000ff
        /*01ec*/ 	.word	0x00048080
        /*01f0*/ 	.short	0x0100
        /*01f2*/ 	.byte	0x0b
	.zero		1


	//   ....[16]....
        /*01f4*/ 	.word	0x00000660
        /*01f8*/ 	.word	0x000000ff
        /*01fc*/ 	.word	0x00048078
        /*0200*/ 	.short	0x0100
        /*0202*/ 	.byte	0x0b
	.zero		1


	//   ....[17]....
        /*0204*/ 	.word	0x00000670
        /*0208*/ 	.word	0x000000ff
        /*020c*/ 	.word	0x00048088
        /*0210*/ 	.short	0x0100
        /*0212*/ 	.byte	0x0b
	.zero		1


	//   ....[18]....
        /*0214*/ 	.word	0x000007b0
        /*0218*/ 	.word	0x000000ff
        /*021c*/ 	.word	0x00048090
        /*0220*/ 	.short	0x0100
        /*0222*/ 	.byte	0x08
	.zero		1


	//   ....[19]....
        /*0224*/ 	.word	0x000007c0
        /*0228*/ 	.word	0x000000ff
        /*022c*/ 	.word	0x00048098
        /*0230*/ 	.short	0x0100
        /*0232*/ 	.byte	0x08
	.zero		1


	//   ....[20]....
        /*0234*/ 	.word	0x000007d0
        /*0238*/ 	.word	0x000000ff
        /*023c*/ 	.word	0x000480a0
        /*0240*/ 	.short	0x0100
        /*0242*/ 	.byte	0x08
	.zero		1


	//   ....[21]....
        /*0244*/ 	.word	0x000007e0
        /*0248*/ 	.word	0x000000ff
        /*024c*/ 	.word	0x000480a8
        /*0250*/ 	.short	0x0100
        /*0252*/ 	.byte	0x08
	.zero		1


	//   ....[22]....
        /*0254*/ 	.word	0x000008e0
        /*0258*/ 	.word	0x000000ff
        /*025c*/ 	.word	0x000480c0
        /*0260*/ 	.short	0x0100
        /*0262*/ 	.byte	0x0b
	.zero		1


	//   ....[23]....
        /*0264*/ 	.word	0x000008f0
        /*0268*/ 	.word	0x000000ff
        /*026c*/ 	.word	0x000480e0
        /*0270*/ 	.short	0x0100
        /*0272*/ 	.byte	0x0b
	.zero		1


	//   ....[24]....
        /*0274*/ 	.word	0x00000900
        /*0278*/ 	.word	0x000000ff
        /*027c*/ 	.word	0x000480c8
        /*0280*/ 	.short	0x0100
        /*0282*/ 	.byte	0x0b
	.zero		1


	//   ....[25]....
        /*0284*/ 	.word	0x00000910
        /*0288*/ 	.word	0x000000ff
        /*028c*/ 	.word	0x000480e8
        /*0290*/ 	.short	0x0100
        /*0292*/ 	.byte	0x0b
	.zero		1


	//   ....[26]....
        /*0294*/ 	.word	0x00000920
        /*0298*/ 	.word	0x000000ff
        /*029c*/ 	.word	0x000480d0
        /*02a0*/ 	.short	0x0100
        /*02a2*/ 	.byte	0x0b
	.zero		1


	//   ....[27]....
        /*02a4*/ 	.word	0x00000930
        /*02a8*/ 	.word	0x000000ff
        /*02ac*/ 	.word	0x000480f0
        /*02b0*/ 	.short	0x0100
        /*02b2*/ 	.byte	0x0b
	.zero		1


	//   ....[28]....
        /*02b4*/ 	.word	0x00000940
        /*02b8*/ 	.word	0x000000ff
        /*02bc*/ 	.word	0x000480d8
        /*02c0*/ 	.short	0x0100
        /*02c2*/ 	.byte	0x0b
	.zero		1


	//   ....[29]....
        /*02c4*/ 	.word	0x00000950
        /*02c8*/ 	.word	0x000000ff
        /*02cc*/ 	.word	0x000480f8
        /*02d0*/ 	.short	0x0100
        /*02d2*/ 	.byte	0x0b
	.zero		1


	//   ....[30]....
        /*02d4*/ 	.word	0x00000d50
        /*02d8*/ 	.word	0x000000ff
        /*02dc*/ 	.word	0x00048050
        /*02e0*/ 	.short	0x010a
        /*02e2*/ 	.byte	0x08
	.zero		1


	//   ....[31]....
        /*02e4*/ 	.word	0x00000dc0
        /*02e8*/ 	.word	0x000000ff
        /*02ec*/ 	.word	0x00048000
        /*02f0*/ 	.short	0x010a
        /*02f2*/ 	.byte	0x24
	.zero		1


	//   ....[32]....
        /*02f4*/ 	.word	0x00000e30
        /*02f8*/ 	.word	0x000000ff
        /*02fc*/ 	.word	0x00000000
        /*0300*/ 	.short	0x010a
        /*0302*/ 	.byte	0x0a
	.zero		1


	//   ....[33]....
        /*0304*/ 	.word	0x000036f0
        /*0308*/ 	.word	0x00000000
        /*030c*/ 	.word	0x00000000
        /*0310*/ 	.short	0x0101
        /*0312*/ 	.byte	0x22
	.zero		1


	//   ....[34]....
        /*0314*/ 	.word	0x00003760
        /*0318*/ 	.word	0x000000ff
        /*031c*/ 	.word	0x00048008
        /*0320*/ 	.short	0x010a
        /*0322*/ 	.byte	0x24
	.zero		1


	//   ....[35]....
        /*0324*/ 	.word	0x00003a80
        /*0328*/ 	.word	0x000000ff
        /*032c*/ 	.word	0x00000000
        /*0330*/ 	.short	0x0101
        /*0332*/ 	.byte	0x0a
	.zero		1


	//   ....[36]....
        /*0334*/ 	.word	0x00003bf0
        /*0338*/ 	.word	0x000000ff
        /*033c*/ 	.word	0x00048000
        /*0340*/ 	.short	0x010a
        /*0342*/ 	.byte	0x0a
	.zero		1


	//   ....[37]....
        /*0344*/ 	.word	0x00005ea0
        /*0348*/ 	.word	0x000000ff
        /*034c*/ 	.word	0x00048000
        /*0350*/ 	.short	0x010a
        /*0352*/ 	.byte	0x0b
	.zero		1


	//   ....[38]....
        /*0354*/ 	.word	0x00006640
        /*0358*/ 	.word	0x000000ff
        /*035c*/ 	.word	0x00048000
        /*0360*/ 	.short	0x010a
        /*0362*/ 	.byte	0x0b
	.zero		1


	//   ....[39]....
        /*0364*/ 	.word	0x00006940
        /*0368*/ 	.word	0x000000ff
        /*036c*/ 	.word	0x00000000
        /*0370*/ 	.short	0x0101
        /*0372*/ 	.byte	0x0b
	.zero		1


	//   ....[40]....
        /*0374*/ 	.word	0x000069f0
        /*0378*/ 	.word	0x000000ff
        /*037c*/ 	.word	0x00000000
        /*0380*/ 	.short	0x0101
        /*0382*/ 	.byte	0x0b
	.zero		1


	//   ....[41]....
        /*0384*/ 	.word	0x000072b0
        /*0388*/ 	.word	0x000000ff
        /*038c*/ 	.word	0x00048098
        /*0390*/ 	.short	0x010a
        /*0392*/ 	.byte	0x04
	.zero		1


	//   ....[42]....
        /*0394*/ 	.word	0x00008ee0
        /*0398*/ 	.word	0x00000000
        /*039c*/ 	.word	0x00048090
        /*03a0*/ 	.short	0x0101
        /*03a2*/ 	.byte	0x24
	.zero		1


	//   ....[43]....
        /*03a4*/ 	.word	0x00009030
        /*03a8*/ 	.word	0x00000003
        /*03ac*/ 	.word	0x00048060
        /*03b0*/ 	.short	0x010a
        /*03b2*/ 	.byte	0x3f
	.zero		1


	//   ....[44]....
        /*03b4*/ 	.word	0x00009350
        /*03b8*/ 	.word	0x00000005
        /*03bc*/ 	.word	0x00048028
        /*03c0*/ 	.short	0x010a
        /*03c2*/ 	.byte	0x3f
	.zero		1


	//   ....[45]....
        /*03c4*/ 	.word	0x00009670
        /*03c8*/ 	.word	0x00000004
        /*03cc*/ 	.word	0x00048060
        /*03d0*/ 	.short	0x010a
        /*03d2*/ 	.byte	0x3f
	.zero		1


	//   ....[46]....
        /*03d4*/ 	.word	0x000099c0
        /*03d8*/ 	.word	0x00000003
        /*03dc*/ 	.word	0x00048028
        /*03e0*/ 	.short	0x010a
        /*03e2*/ 	.byte	0x3f
	.zero		1


	//   ....[47]....
        /*03e4*/ 	.word	0x00009dd0
        /*03e8*/ 	.word	0x00000006
        /*03ec*/ 	.word	0x00048028
        /*03f0*/ 	.short	0x010a
        /*03f2*/ 	.byte	0x3f
	.zero		1


	//   ....[48]....
        /*03f4*/ 	.word	0x0000a120
        /*03f8*/ 	.word	0x00000006
        /*03fc*/ 	.word	0x00048028
        /*0400*/ 	.short	0x010a
        /*0402*/ 	.byte	0x3f
	.zero		1


	//   ....[49]....
        /*0404*/ 	.word	0x0000a460
        /*0408*/ 	.word	0x00000003
        /*040c*/ 	.word	0x00048050
        /*0410*/ 	.short	0x010a
        /*0412*/ 	.byte	0x3f
	.zero		1


	//   ....[50]....
        /*0414*/ 	.word	0x0000a4c0
        /*0418*/ 	.word	0x00000000
        /*041c*/ 	.word	0x00048000
        /*0420*/ 	.short	0x010a
        /*0422*/ 	.byte	0x3f
	.zero		1


	//   ....[51]....
        /*0424*/ 	.word	0x0000a520
        /*0428*/ 	.word	0x00000003
        /*042c*/ 	.word	0x00000000
        /*0430*/ 	.short	0x010a
        /*0432*/ 	.byte	0x3f
	.zero		1


	//   ....[52]....
        /*0434*/ 	.word	0x0000a580
        /*0438*/ 	.word	0x00000008
        /*043c*/ 	.word	0x00048008
        /*0440*/ 	.short	0x010a
        /*0442*/ 	.byte	0x3f
	.zero		1


	//   ....[53]....
        /*0444*/ 	.word	0x0000a5e0
        /*0448*/ 	.word	0x00000004
        /*044c*/ 	.word	0x00048000
        /*0450*/ 	.short	0x010a
        /*0452*/ 	.byte	0x3f
	.zero		1


	//   ....[54]....
        /*0454*/ 	.word	0x0000a640
        /*0458*/ 	.word	0x00000006
        /*045c*/ 	.word	0x00048000
        /*0460*/ 	.short	0x010a
        /*0462*/ 	.byte	0x3f
	.zero		1


	//   ....[55]....
        /*0464*/ 	.word	0x0000a6a0
        /*0468*/ 	.word	0x00000003
        /*046c*/ 	.word	0x00048098
        /*0470*/ 	.short	0x010a
        /*0472*/ 	.byte	0x3f
	.zero		1


	//   ....[56]....
        /*0474*/ 	.word	0x0000a6f0
        /*0478*/ 	.word	0x00000003
        /*047c*/ 	.word	0x00048060
        /*0480*/ 	.short	0x010a
        /*0482*/ 	.byte	0x3f
	.zero		1


	//   ....[57]....
        /*0484*/ 	.word	0x0000a740
        /*0488*/ 	.word	0x00000005
        /*048c*/ 	.word	0x00048028
        /*0490*/ 	.short	0x010a
        /*0492*/ 	.byte	0x3f
	.zero		1


	//   ....[58]....
        /*0494*/ 	.word	0x0000a790
        /*0498*/ 	.word	0x00000004
        /*049c*/ 	.word	0x00048060
        /*04a0*/ 	.short	0x010a
        /*04a2*/ 	.byte	0x3f
	.zero		1


	//   ....[59]....
        /*04a4*/ 	.word	0x0000a7e0
        /*04a8*/ 	.word	0x00000003
        /*04ac*/ 	.word	0x00048028
        /*04b0*/ 	.short	0x010a
        /*04b2*/ 	.byte	0x3f
	.zero		1


	//   ....[60]....
        /*04b4*/ 	.word	0x0000a830
        /*04b8*/ 	.word	0x00000006
        /*04bc*/ 	.word	0x00048028
        /*04c0*/ 	.short	0x010a
        /*04c2*/ 	.byte	0x3f
	.zero		1


	//   ....[61]....
        /*04c4*/ 	.word	0x0000a880
        /*04c8*/ 	.word	0x00000006
        /*04cc*/ 	.word	0x00048028
        /*04d0*/ 	.short	0x010a
        /*04d2*/ 	.byte	0x3f
	.zero		1


	//----- nvinfo : EIATTR_NUM_MBARRIERS
	.align		4
.L_38:
        /*04d4*/ 	.byte	0x03, 0x38
        /*04d6*/ 	.short	0x001e


	//----- nvinfo : EIATTR_EXIT_INSTR_OFFSETS
	.align		4
        /*04d8*/ 	.byte	0x04, 0x1c
        /*04da*/ 	.short	(.L_40 - .L_39)


	//   ....[0]....
.L_39:
        /*04dc*/ 	.word	0x000009f0


	//   ....[1]....
        /*04e0*/ 	.word	0x00008ef0


	//   ....[2]....
        /*04e4*/ 	.word	0x00008f30


	//   ....[3]....
        /*04e8*/ 	.word	0x00009ca0


	//   ....[4]....
        /*04ec*/ 	.word	0x0000a440


	//----- nvinfo : EIATTR_MAX_THREADS
	.align		4
.L_40:
        /*04f0*/ 	.byte	0x04, 0x05
        /*04f2*/ 	.short	(.L_42 - .L_41)
.L_41:
        /*04f4*/ 	.word	0x00000180
        /*04f8*/ 	.word	0x00000001
        /*04fc*/ 	.word	0x00000001


	//----- nvinfo : EIATTR_CRS_STACK_SIZE
	.align		4
.L_42:
        /*0500*/ 	.byte	0x04, 0x1e
        /*0502*/ 	.short	(.L_44 - .L_43)
.L_43:
        /*0504*/ 	.word	0x00000000


	//----- nvinfo : EIATTR_CBANK_PARAM_SIZE
	.align		4
.L_44:
        /*0508*/ 	.byte	0x03, 0x19
        /*050a*/ 	.short	0x0870


	//----- nvinfo : EIATTR_PARAM_CBANK
	.align		4
        /*050c*/ 	.byte	0x04, 0x0a
        /*050e*/ 	.short	(.L_46 - .L_45)
	.align		4
.L_45:
        /*0510*/ 	.word	index@(.nv.constant0._ZN7cutlass13device_kernelINS_4fmha6kernel28FmhaKernelTmaWarpSpecializedINS1_10collective30FmhaMainloopTmaWarpSpecializedINS_6half_tEffN4cute5tupleIJNS7_1CILi128EEESA_NS9_ILi192EEEEEENS8_IJiNS9_ILi1EEENS8_IJiiEEEEEESF_SF_NS4_13DefaultFusionEJEEENS4_15FmhaFwdEpilogueIS6_fNS8_IJNS9_ILi64EEESB_SA_EEEEENS2_23IndividualTileSchedulerEJEEEEEvNT_6ParamsE)
        /*0514*/ 	.short	0x0210
        /*0516*/ 	.short	0x0870


	//----- nvinfo : EIATTR_SW_WAR
	.align		4
.L_46:
        /*0518*/ 	.byte	0x04, 0x36
        /*051a*/ 	.short	(.L_48 - .L_47)
.L_47:
        /*051c*/ 	.word	0x00000008
.L_48:


//--------------------- .nv.callgraph             --------------------------
	.section	.nv.callgraph,"",@"SHT_CUDA_CALLGRAPH"
	.align	4
	.sectionentsize	8
	.align		4
        /*0000*/ 	.word	0x00000000
	.align		4
        /*0004*/ 	.word	0xffffffff
	.align		4
        /*0008*/ 	.word	index@(_ZN7cutlass13device_kernelINS_4fmha6kernel28FmhaKernelTmaWarpSpecializedINS1_10collective30FmhaMainloopTmaWarpSpecializedINS_6half_tEffN4cute5tupleIJNS7_1CILi128EEESA_NS9_ILi192EEEEEENS8_IJiNS9_ILi1EEENS8_IJiiEEEEEESF_SF_NS4_13DefaultFusionEJEEENS4_15FmhaFwdEpilogueIS6_fNS8_IJNS9_ILi64EEESB_SA_EEEEENS2_23IndividualTileSchedulerEJEEEEEvNT_6ParamsE)
	.align		4
        /*000c*/ 	.word	index@(__assertfail)
	.align		4
        /*0010*/ 	.word	0x00000000
	.align		4
        /*0014*/ 	.word	0xfffffffe
	.align		4
        /*0018*/ 	.word	0x00000000
	.align		4
        /*001c*/ 	.word	0xfffffffd
	.align		4
        /*0020*/ 	.word	0x00000000
	.align		4
        /*0024*/ 	.word	0xfffffffc


//--------------------- .nv.constant4             --------------------------
	.section	.nv.constant4,"a",@progbits
	.align	8
	.align		8
.nv.constant4:
        /*0000*/ 	.dword	__assertfail
	.align		8
        /*0008*/ 	.dword	__unnamed_1
	.align		8
        /*0010*/ 	.dword	__unnamed_2
	.align		8
        /*0018*/ 	.dword	_ZN39_INTERNAL_c3ed52df_4_k_cu_f1b50717_27944cuda3std3__45__cpo5beginE
	.align		8
        /*0020*/ 	.dword	_ZN39_INTERNAL_c3ed52df_4_k_cu_f1b50717_27944cuda3std3__45__cpo3endE
	.align		8
        /*0028*/ 	.dword	_ZN39_INTERNAL_c3ed52df_4_k_cu_f1b50717_27944cuda3std3__45__cpo6cbeginE
	.align		8
        /*0030*/ 	.dword	_ZN39_INTERNAL_c3ed52df_4_k_cu_f1b50717_27944cuda3std3__45__cpo4cendE
	.align		8
        /*0038*/ 	.dword	_ZN39_INTERNAL_c3ed52df_4_k_cu_f1b50717_27944cuda3std3__441_GLOBAL__N__c3ed52df_4_k_cu_f1b50717_27946ignoreE
	.align		8
        /*0040*/ 	.dword	_ZN39_INTERNAL_c3ed52df_4_k_cu_f1b50717_27944cuda3std3__419piecewise_constructE
	.align		8
        /*0048*/ 	.dword	_ZN39_INTERNAL_c3ed52df_4_k_cu_f1b50717_27944cuda3std3__48in_placeE
	.align		8
        /*0050*/ 	.dword	_ZN39_INTERNAL_c3ed52df_4_k_cu_f1b50717_27944cuda3std6ranges3__45__cpo4swapE
	.align		8
        /*0058*/ 	.dword	_ZN39_INTERNAL_c3ed52df_4_k_cu_f1b50717_27944cuda3std6ranges3__45__cpo9iter_moveE
	.align		8
        /*0060*/ 	.dword	_ZN39_INTERNAL_c3ed52df_4_k_cu_f1b50717_27944cute7productE
	.align		8
        /*0068*/ 	.dword	_ZN39_INTERNAL_c3ed52df_4_k_cu_f1b50717_27944cute1_E
	.align		8
        /*0070*/ 	.dword	$str$24
	.align		8
        /*0078*/ 	.dword	$str$25


//--------------------- .text._ZN7cutlass13device_kernelINS_4fmha6kernel28FmhaKernelTmaWarpSpecializedINS1_10collective30FmhaMainloopTmaWarpSpecializedINS_6half_tEffN4cute5tupleIJNS7_1CILi128EEESA_NS9_ILi192EEEEEENS8_IJiNS9_ILi1EEENS8_IJiiEEEEEESF_SF_NS4_13DefaultFusionEJEEENS4_15FmhaFwdEpilogueIS6_fNS8_IJNS9_ILi64EEESB_SA_EEEEENS2_23IndividualTileSchedulerEJEEEEEvNT_6ParamsE --------------------------
	.section	.text._ZN7cutlass13device_kernelINS_4fmha6kernel28FmhaKernelTmaWarpSpecializedINS1_10collective30FmhaMainloopTmaWarpSpecializedINS_6half_tEffN4cute5tupleIJNS7_1CILi128EEESA_NS9_ILi192EEEEEENS8_IJiNS9_ILi1EEENS8_IJiiEEEEEESF_SF_NS4_13DefaultFusionEJEEENS4_15FmhaFwdEpilogueIS6_fNS8_IJNS9_ILi64EEESB_SA_EEEEENS2_23IndividualTileSchedulerEJEEEEEvNT_6ParamsE,"ax",@progbits
	.align	128
.text._ZN7cutlass13device_kernelINS_4fmha6kernel28FmhaKernelTmaWarpSpecializedINS1_10collective30FmhaMainloopTmaWarpSpecializedINS_6half_tEffN4cute5tupleIJNS7_1CILi128EEESA_NS9_ILi192EEEEEENS8_IJiNS9_ILi1EEENS8_IJiiEEEEEESF_SF_NS4_13DefaultFusionEJEEENS4_15FmhaFwdEpilogueIS6_fNS8_IJNS9_ILi64EEESB_SA_EEEEENS2_23IndividualTileSchedulerEJEEEEEvNT_6ParamsE:
        .type           _ZN7cutlass13device_kernelINS_4fmha6kernel28FmhaKernelTmaWarpSpecializedINS1_10collective30FmhaMainloopTmaWarpSpecializedINS_6half_tEffN4cute5tupleIJNS7_1CILi128EEESA_NS9_ILi192EEEEEENS8_IJiNS9_ILi1EEENS8_IJiiEEEEEESF_SF_NS4_13DefaultFusionEJEEENS4_15FmhaFwdEpilogueIS6_fNS8_IJNS9_ILi64EEESB_SA_EEEEENS2_23IndividualTileSchedulerEJEEEEEvNT_6ParamsE,@function
        .size           _ZN7cutlass13device_kernelINS_4fmha6kernel28FmhaKernelTmaWarpSpecializedINS1_10collective30FmhaMainloopTmaWarpSpecializedINS_6half_tEffN4cute5tupleIJNS7_1CILi128EEESA_NS9_ILi192EEEEEENS8_IJiNS9_ILi1EEENS8_IJiiEEEEEESF_SF_NS4_13DefaultFusionEJEEENS4_15FmhaFwdEpilogueIS6_fNS8_IJNS9_ILi64EEESB_SA_EEEEENS2_23IndividualTileSchedulerEJEEEEEvNT_6ParamsE,(.L_x_114 - _ZN7cutlass13device_kernelINS_4fmha6kernel28FmhaKernelTmaWarpSpecializedINS1_10collective30FmhaMainloopTmaWarpSpecializedINS_6half_tEffN4cute5tupleIJNS7_1CILi128EEESA_NS9_ILi192EEEEEENS8_IJiNS9_ILi1EEENS8_IJiiEEEEEESF_SF_NS4_13DefaultFusionEJEEENS4_15FmhaFwdEpilogueIS6_fNS8_IJNS9_ILi64EEESB_SA_EEEEENS2_23IndividualTileSchedulerEJEEEEEvNT_6ParamsE)
        .other          _ZN7cutlass13device_kernelINS_4fmha6kernel28FmhaKernelTmaWarpSpecializedINS1_10collective30FmhaMainloopTmaWarpSpecializedINS_6half_tEffN4cute5tupleIJNS7_1CILi128EEESA_NS9_ILi192EEEEEENS8_IJiNS9_ILi1EEENS8_IJiiEEEEEESF_SF_NS4_13DefaultFusionEJEEENS4_15FmhaFwdEpilogueIS6_fNS8_IJNS9_ILi64EEESB_SA_EEEEENS2_23IndividualTileSchedulerEJEEEEEvNT_6ParamsE,@"STO_CUDA_ENTRY STV_DEFAULT"
_ZN7cutlass13device_kernelINS_4fmha6kernel28FmhaKernelTmaWarpSpecializedINS1_10collective30FmhaMainloopTmaWarpSpecializedINS_6half_tEffN4cute5tupleIJNS7_1CILi128EEESA_NS9_ILi192EEEEEENS8_IJiNS9_ILi1EEENS8_IJiiEEEEEESF_SF_NS4_13DefaultFusionEJEEENS4_15FmhaFwdEpilogueIS6_fNS8_IJNS9_ILi64EEESB_SA_EEEEENS2_23IndividualTileSchedulerEJEEEEEvNT_6ParamsE:
[----:B------:R-:W1:Y:S01]  /*0000*/  LDC R1, c[0x0][0x28] ;  /* 0x00000a00ff017b82 */ /* 0x000e620000000800 */
[----:B------:R-:W2:Y:S01]  /*0010*/  S2R R6, SR_TID.X ;  /* 0x0000000000067919 */ /* 0x000ea20000002100 */
[----:B------:R-:W-:Y:S01]  /*0020*/  ELECT P1, URZ, PT ;  /* 0x00000000003f782f */ /* 0x000fe20003820000 */
[----:B------:R-:W-:Y:S01]  /*0030*/  BSSY B0, `(.L_x_0) ;  /* 0x0000017000007945 */ /* 0x000fe20003800000 */
[----:B--2---:R-:W-:-:S05]  /*0040*/  SHF.R.U32.HI R0, RZ, 0x5, R6 ;  /* 0x00000005ff007819 */ /* 0x004fca0000011606 */
[----:B------:R-:W2:Y:S02]  /*0050*/  SHFL.IDX PT, R2, R0, RZ, 0x1f ;  /* 0x00001fff00027589 */ /* 0x000ea400000e0000 */
[----:B--2---:R-:W-:Y:S02]  /*0060*/  R2UR UR4, R2 ;  /* 0x00000000020472ca */ /* 0x004fe400000e0000 */
[----:B------:R-:W-:-:S06]  /*0070*/  SHF.R.U32.HI R2, RZ, 0x7, R6 ;  /* 0x00000007ff027819 */ /* 0x000fcc0000011606 */
[----:B------:R-:W2:Y:S05]  /*0080*/  SHFL.IDX PT, R2, R2, RZ, 0x1f ;  /* 0x00001fff02027589 */ /* 0x000eaa00000e0000 */
[----:B------:R-:W-:Y:S02]  /*0090*/  USHF.R.S32.HI UR5, URZ, 0x1f, UR4 ;  /* 0x0000001f3f057899 */ /* 0x000fe40008011404 */
[----:B------:R-:W-:Y:S02]  /*00a0*/  ISETP.NE.OR P0, PT, RZ, UR4, !P1 ;  /* 0x00000004ff007c0c */ /* 0x000fe4000cf05670 */
[----:B------:R-:W-:-:S04]  /*00b0*/  ULEA.HI UR5, UR5, UR4, URZ, 0x2 ;  /* 0x0000000405057291 */ /* 0x000fc8000f8f103f */
[----:B------:R-:W-:-:S04]  /*00c0*/  ULOP3.LUT UR5, UR5, 0xfffffffc, URZ, 0xc0, !UPT ;  /* 0xfffffffc05057892 */ /* 0x000fc8000f8ec03f */
[----:B------:R-:W-:-:S03]  /*00d0*/  UIADD3 UR5, UR4, -UR5, URZ ;  /* 0x8000000504057290 */ /* 0x000fc6000fffe03f */
[----:B-1----:R-:W-:Y:S09]  /*00e0*/  @P0 BRA `(.L_x_1) ;  /* 0x00000000002c0947 */ /* 0x002ff20003800000 */
[----:B------:R-:W-:Y:S02]  /*00f0*/  ULDC.64 UR6, c[0x0][0x198] ;  /* 0x0000660000067ab9 */ /* 0x000fe40000000a00 */
[----:B------:R-:W-:Y:S02]  /*0100*/  UIADD3 UR8, UP0, UR6, 0xf0, URZ ;  /* 0x000000f006087890 */ /* 0x000fe4000ff1e03f */
[----:B------:R-:W-:Y:S02]  /*0110*/  UIADD3 UR10, UP1, UR6, 0x1f0, URZ ;  /* 0x000001f0060a7890 */ /* 0x000fe4000ff3e03f */
[----:B------:R-:W-:Y:S02]  /*0120*/  UIADD3 UR6, UP2, UR6, 0x2f0, URZ ;  /* 0x000002f006067890 */ /* 0x000fe4000ff5e03f */
[----:B------:R-:W-:Y:S02]  /*0130*/  UIADD3.X UR9, URZ, UR7, URZ, UP0, !UPT ;  /* 0x000000073f097290 */ /* 0x000fe400087fe43f */
[----:B------:R-:W-:-:S02]  /*0140*/  UIADD3.X UR11, URZ, UR7, URZ, UP1, !UPT ;  /* 0x000000073f0b7290 */ /* 0x000fc40008ffe43f */
[----:B------:R-:W-:-:S05]  /*0150*/  UIADD3.X UR7, URZ, UR7, URZ, UP2, !UPT ;  /* 0x000000073f077290 */ /* 0x000fca00097fe43f */
[----:B------:R1:W-:Y:S02]  /*0160*/  UTMACCTL.PF [UR8] ;  /* 0x00000000080079b9 */ /* 0x0003e40008040000 */
[----:B------:R1:W-:Y:S02]  /*0170*/  UTMACCTL.PF [UR10] ;  /* 0x000000000a0079b9 */ /* 0x0003e40008040000 */
[----:B------:R1:W-:Y:S02]  /*0180*/  UTMACCTL.PF [UR6] ;  /* 0x00000000060079b9 */ /* 0x0003e40008040000 */
[----:B-1----:R-:W-:Y:S01]  /*0190*/  NOP ;  /* 0x0000000000007918 */ /* 0x002fe20000000000 */
.L_x_1:
[----:B------:R-:W-:Y:S05]  /*01a0*/  BSYNC B0 ;  /* 0x0000000000007941 */ /* 0x000fea0003800000 */
.L_x_0:
[----:B------:R-:W1:Y:S01]  /*01b0*/  SHFL.IDX PT, R3, R0, RZ, 0x1f ;  /* 0x00001fff00037589 */ /* 0x000e6200000e0000 */
[----:B--2---:R-:W-:Y:S01]  /*01c0*/  R2UR UR37, R2 ;  /* 0x00000000022572ca */ /* 0x004fe200000e0000 */
[----:B------:R-:W-:-:S12]  /*01d0*/  UISETP.NE.AND UP0, UPT, UR5, 0x1, UPT ;  /* 0x000000010500788c */ /* 0x000fd8000bf05270 */
[----:B------:R-:W-:Y:S02]  /*01e0*/  UIADD3 UR10, UR37, -0x1, URZ ;  /* 0xffffffff250a7890 */ /* 0x000fe4000fffe03f */
[----:B------:R-:W-:Y:S02]  /*01f0*/  UISETP.EQ.AND UP0, UPT, UR37, URZ, !UP0 ;  /* 0x0000003f2500728c */ /* 0x000fe4000c702270 */
[----:B------:R-:W-:Y:S02]  /*0200*/  UISETP.GE.U32.AND UP1, UPT, UR10, 0x4, UPT ;  /* 0x000000040a00788c */ /* 0x000fe4000bf26070 */
[----:B------:R-:W-:Y:S01]  /*0210*/  USEL UR4, URZ, 0x1, !UP0 ;  /* 0x000000013f047887 */ /* 0x000fe2000c000000 */
[----:B-1----:R-:W-:-:S03]  /*0220*/  ISETP.NE.AND P0, PT, R3, RZ, PT ;  /* 0x000000ff0300720c */ /* 0x002fc60003f05270 */
[----:B------:R-:W-:-:S10]  /*0230*/  USEL UR4, UR4, 0x2, UP1 ;  /* 0x0000000204047887 */ /* 0x000fd40008800000 */
[----:B------:R-:W-:Y:S05]  /*0240*/  @P0 BRA `(.L_x_2) ;  /* 0x0000000000480947 */ /* 0x000fea0003800000 */
[----:B------:R-:W1:Y:S01]  /*0250*/  S2UR UR11, SR_CgaCtaId ;  /* 0x00000000000b79c3 */ /* 0x000e620000008800 */
[----:B------:R-:W-:Y:S01]  /*0260*/  UMOV UR6, 0x400 ;  /* 0x0000040000067882 */ /* 0x000fe20000000000 */
[----:B------:R-:W-:Y:S01]  /*0270*/  UMOV UR7, 0x1 ;  /* 0x0000000100077882 */ /* 0x000fe20000000000 */
[----:B------:R-:W-:Y:S01]  /*0280*/  UMOV UR8, 0x80 ;  /* 0x0000008000087882 */ /* 0x000fe20000000000 */
[----:B------:R-:W-:Y:S01]  /*0290*/  ELECT P0, URZ, PT ;  /* 0x00000000003f782f */ /* 0x000fe20003800000 */
[----:B------:R-:W-:-:S04]  /*02a0*/  UIADD3 UR8, -UR8, 0x100000, URZ ;  /* 0x0010000008087890 */ /* 0x000fc8000fffe13f */
[----:B------:R-:W-:Y:S02]  /*02b0*/  USHF.L.U32 UR9, UR8, 0xb, URZ ;  /* 0x0000000b08097899 */ /* 0x000fe4000800063f */
[----:B------:R-:W-:Y:S02]  /*02c0*/  USHF.L.U32 UR8, UR8, 0x1, URZ ;  /* 0x0000000108087899 */ /* 0x000fe4000800063f */
[----:B-1----:R-:W-:Y:S02]  /*02d0*/  ULEA UR11, UR11, UR6, 0x18 ;  /* 0x000000060b0b7291 */ /* 0x002fe4000f8ec03f */
[----:B------:R-:W-:-:S04]  /*02e0*/  UIADD3 UR6, -UR7, 0x100000, URZ ;  /* 0x0010000007067890 */ /* 0x000fc8000fffe13f */
[----:B------:R-:W-:Y:S02]  /*02f0*/  USHF.L.U32 UR7, UR6, 0xb, URZ ;  /* 0x0000000b06077899 */ /* 0x000fe4000800063f */
[----:B------:R-:W-:Y:S01]  /*0300*/  USHF.L.U32 UR6, UR6, 0x1, URZ ;  /* 0x0000000106067899 */ /* 0x000fe2000800063f */
[----:B------:R-:W1:Y:S11]  /*0310*/  FENCE.VIEW.ASYNC.S ;  /* 0x00000000000073c6 */ /* 0x000e760000000000 */
[----:B-1----:R1:W2:Y:S01]  /*0320*/  SYNCS.EXCH.64 URZ, [UR11+0x48050], UR6 ;  /* 0x048050060b3f75b2 */ /* 0x0022a20008000100 */
[----:B------:R1:W3:Y:S01]  /*0330*/  SYNCS.EXCH.64 URZ, [UR11+0x48060], UR8 ;  /* 0x048060080b3f75b2 */ /* 0x0002e20008000100 */
[----:B------:R1:W4:Y:S01]  /*0340*/  SYNCS.EXCH.64 URZ, [UR11+0x48058], UR6 ;  /* 0x048058060b3f75b2 */ /* 0x0003220008000100 */
[----:B------:R1:W1:Y:S01]  /*0350*/  SYNCS.EXCH.64 URZ, [UR11+0x48068], UR8 ;  /* 0x048068080b3f75b2 */ /* 0x0002620008000100 */
[----:B------:R-:W-:Y:S01]  /*0360*/  NOP ;  /* 0x0000000000007918 */ /* 0x000fe20000000000 */
.L_x_2:
[----:B------:R-:W5:Y:S01]  /*0370*/  SHFL.IDX PT, R2, R0, RZ, 0x1f ;  /* 0x00001fff00027589 */ /* 0x000f6200000e0000 */
[----:B------:R-:W-:Y:S01]  /*0380*/  NOP ;  /* 0x0000000000007918 */ /* 0x000fe20000000000 */
[----:B-----5:R-:W-:-:S13]  /*0390*/  ISETP.NE.AND P0, PT, R2, RZ, PT ;  /* 0x000000ff0200720c */ /* 0x020fda0003f05270 */
[----:B------:R-:W-:Y:S05]  /*03a0*/  @P0 BRA `(.L_x_3) ;  /* 0x0000000000600947 */ /* 0x000fea0003800000 */
[----:B-1----:R-:W1:Y:S01]  /*03b0*/  S2UR UR7, SR_CgaCtaId ;  /* 0x00000000000779c3 */ /* 0x002e620000008800 */
[----:B------:R-:W-:Y:S01]  /*03c0*/  UMOV UR6, 0x400 ;  /* 0x0000040000067882 */ /* 0x000fe20000000000 */
[----:B------:R-:W-:Y:S01]  /*03d0*/  UMOV UR8, 0x1 ;  /* 0x0000000100087882 */ /* 0x000fe20000000000 */
[----:B------:R-:W-:Y:S01]  /*03e0*/  UMOV UR12, 0x100 ;  /* 0x00000100000c7882 */ /* 0x000fe20000000000 */
[----:B------:R-:W-:-:S04]  /*03f0*/  UIADD3 UR8, -UR8, 0x100000, URZ ;  /* 0x0010000008087890 */ /* 0x000fc8000fffe13f */
[----:B------:R-:W-:Y:S02]  /*0400*/  USHF.L.U32 UR9, UR8, 0xb, URZ ;  /* 0x0000000b08097899 */ /* 0x000fe4000800063f */
[----:B------:R-:W-:Y:S01]  /*0410*/  USHF.L.U32 UR8, UR8, 0x1, URZ ;  /* 0x0000000108087899 */ /* 0x000fe2000800063f */
[----:B------:R-:W-:Y:S01]  /*0420*/  ELECT P0, URZ, PT ;  /* 0x00000000003f782f */ /* 0x000fe20003800000 */
[----:B-1----:R-:W-:Y:S02]  /*0430*/  ULEA UR11, UR7, UR6, 0x18 ;  /* 0x00000006070b7291 */ /* 0x002fe4000f8ec03f */
[----:B------:R-:W-:-:S04]  /*0440*/  UIADD3 UR6, -UR12, 0x100000, URZ ;  /* 0x001000000c067890 */ /* 0x000fc8000fffe13f */
[----:B------:R-:W-:Y:S02]  /*0450*/  USHF.L.U32 UR7, UR6, 0xb, URZ ;  /* 0x0000000b06077899 */ /* 0x000fe4000800063f */
[----:B------:R-:W-:Y:S01]  /*0460*/  USHF.L.U32 UR6, UR6, 0x1, URZ ;  /* 0x0000000106067899 */ /* 0x000fe2000800063f */
[----:B------:R-:W1:Y:S03]  /*0470*/  FENCE.VIEW.ASYNC.S ;  /* 0x00000000000073c6 */ /* 0x000e660000000000 */
[----:B-1----:R1:W1:Y:S08]  /*0480*/  SYNCS.EXCH.64 URZ, [UR11+0x48000], UR8 ;  /* 0x048000080b3f75b2 */ /* 0x0022700008000100 */
[----:B------:R1:W1:Y:S01]  /*0490*/  SYNCS.EXCH.64 URZ, [UR11+0x48028], UR6 ;  /* 0x048028060b3f75b2 */ /* 0x0002620008000100 */
        /* <DEDUP_REMOVED lines=8> */
[----:B------:R-:W-:Y:S01]  /*0520*/  NOP ;  /* 0x0000000000007918 */ /* 0x000fe20000000000 */
.L_x_3:
        /* <DEDUP_REMOVED lines=21> */
[----:B------:R-:W-:Y:S01]  /*0680*/  NOP ;  /* 0x0000000000007918 */ /* 0x000fe20000000000 */
.L_x_4:
[----:B------:R-:W5:Y:S01]  /*0690*/  SHFL.IDX PT, R2, R0, RZ, 0x1f ;  /* 0x00001fff00027589 */ /* 0x000f6200000e0000 */
[----:B------:R-:W-:Y:S01]  /*06a0*/  ELECT P0, URZ, PT ;  /* 0x00000000003f782f */ /* 0x000fe20003800000 */
[----:B------:R-:W-:Y:S01]  /*06b0*/  NOP ;  /* 0x0000000000007918 */ /* 0x000fe20000000000 */
[----:B-1----:R-:W-:Y:S02]  /*06c0*/  UMOV UR6, 0x80 ;  /* 0x0000008000067882 */ /* 0x002fe40000000000 */
[C---:B-----5:R-:W-:Y:S02]  /*06d0*/  ISETP.NE.OR P0, PT, R2.reuse, RZ, !P0 ;  /* 0x000000ff0200720c */ /* 0x060fe40004705670 */
[----:B------:R-:W-:-:S11]  /*06e0*/  ISETP.NE.AND P2, PT, R2, RZ, PT ;  /* 0x000000ff0200720c */ /* 0x000fd60003f45270 */
[----:B------:R-:W-:Y:S01]  /*06f0*/  VOTEU.ALL UP0, P0 ;  /* 0x00000000003f7886 */ /* 0x000fe20000000000 */
[----:B------:R-:W-:Y:S01]  /*0700*/  VOTEU.ALL UP2, P0 ;  /* 0x00000000003f7886 */ /* 0x000fe20000040000 */
[----:B------:R-:W-:Y:S01]  /*0710*/  VOTEU.ALL UP3, P0 ;  /* 0x00000000003f7886 */ /* 0x000fe20000060000 */
[----:B------:R-:W-:Y:S02]  /*0720*/  VOTEU.ALL UP4, P0 ;  /* 0x00000000003f7886 */ /* 0x000fe40000080000 */
[----:B------:R-:W1:Y:S01]  /*0730*/  @!UP0 S2UR UR9, SR_CgaCtaId ;  /* 0x00000000000989c3 */ /* 0x000e620000008800 */
[----:B------:R-:W-:Y:S01]  /*0740*/  @!UP0 UMOV UR8, 0x400 ;  /* 0x0000040000088882 */ /* 0x000fe20000000000 */
[----:B------:R-:W-:-:S04]  /*0750*/  @!UP0 UIADD3 UR6, -UR6, 0x100000, URZ ;  /* 0x0010000006068890 */ /* 0x000fc8000fffe13f */
[----:B------:R-:W-:Y:S02]  /*0760*/  @!UP0 USHF.L.U32 UR7, UR6, 0xb, URZ ;  /* 0x0000000b06078899 */ /* 0x000fe4000800063f */
[----:B------:R-:W-:Y:S02]  /*0770*/  @!UP0 USHF.L.U32 UR6, UR6, 0x1, URZ ;  /* 0x0000000106068899 */ /* 0x000fe4000800063f */
[----:B-1----:R-:W-:Y:S01]  /*0780*/  @!UP0 ULEA UR8, UR9, UR8, 0x18 ;  /* 0x0000000809088291 */ /* 0x002fe2000f8ec03f */
[----:B------:R-:W-:Y:S01]  /*0790*/  VOTEU.ALL UP0, P0 ;  /* 0x00000000003f7886 */ /* 0x000fe20000000000 */
[----:B------:R-:W1:Y:S10]  /*07a0*/  FENCE.VIEW.ASYNC.S ;  /* 0x00000000000073c6 */ /* 0x000e740000000000 */
[----:B-1----:R1:W1:Y:S01]  /*07b0*/  @!UP0 SYNCS.EXCH.64 URZ, [UR8+0x48090], UR6 ;  /* 0x04809006083f85b2 */ /* 0x0022620008000100 */
[----:B------:R1:W1:Y:S01]  /*07c0*/  @!UP2 SYNCS.EXCH.64 URZ, [UR8+0x48098], UR6 ;  /* 0x04809806083fa5b2 */ /* 0x0002620008000100 */
[----:B------:R1:W1:Y:S01]  /*07d0*/  @!UP3 SYNCS.EXCH.64 URZ, [UR8+0x480a0], UR6 ;  /* 0x0480a006083fb5b2 */ /* 0x0002620008000100 */
[----:B------:R1:W1:Y:S01]  /*07e0*/  @!UP4 SYNCS.EXCH.64 URZ, [UR8+0x480a8], UR6 ;  /* 0x0480a806083fc5b2 */ /* 0x0002620008000100 */
[----:B------:R-:W-:Y:S01]  /*07f0*/  NOP ;  /* 0x0000000000007918 */ /* 0x000fe20000000000 */
[----:B------:R-:W-:Y:S05]  /*0800*/  @P2 BRA `(.L_x_5) ;  /* 0x0000000000582947 */ /* 0x000fea0003800000 */
[----:B-1----:R-:W1:Y:S01]  /*0810*/  S2UR UR7, SR_CgaCtaId ;  /* 0x00000000000779c3 */ /* 0x002e620000008800 */
[----:B------:R-:W-:Y:S01]  /*0820*/  UMOV UR6, 0x400 ;  /* 0x0000040000067882 */ /* 0x000fe20000000000 */
[----:B------:R-:W-:Y:S01]  /*0830*/  UMOV UR8, 0x20 ;  /* 0x0000002000087882 */ /* 0x000fe20000000000 */
[----:B------:R-:W-:Y:S01]  /*0840*/  UMOV UR9, 0x80 ;  /* 0x0000008000097882 */ /* 0x000fe20000000000 */
[----:B------:R-:W-:Y:S01]  /*0850*/  ELECT P0, URZ, PT ;  /* 0x00000000003f782f */ /* 0x000fe20003800000 */
[----:B-1----:R-:W-:Y:S02]  /*0860*/  ULEA UR11, UR7, UR6, 0x18 ;  /* 0x00000006070b7291 */ /* 0x002fe4000f8ec03f */
[----:B------:R-:W-:-:S04]  /*0870*/  UIADD3 UR6, -UR8, 0x100000, URZ ;  /* 0x0010000008067890 */ /* 0x000fc8000fffe13f */
[----:B------:R-:W-:Y:S02]  /*0880*/  USHF.L.U32 UR7, UR6, 0xb, URZ ;  /* 0x0000000b06077899 */ /* 0x000fe4000800063f */
[----:B------:R-:W-:Y:S02]  /*0890*/  USHF.L.U32 UR6, UR6, 0x1, URZ ;  /* 0x0000000106067899 */ /* 0x000fe4000800063f */
        /* <DEDUP_REMOVED lines=13> */
.L_x_5:
[----:B------:R-:W-:Y:S01]  /*0970*/  ISETP.NE.AND P0, PT, RZ, UR37, PT ;  /* 0x00000025ff007c0c */ /* 0x000fe2000bf05270 */
[----:B------:R-:W-:Y:S01]  /*0980*/  NOP ;  /* 0x0000000000007918 */ /* 0x000fe20000000000 */
[----:B------:R-:W-:Y:S01]  /*0990*/  MOV R0, UR5 ;  /* 0x0000000500007c02 */ /* 0x000fe20008000f00 */
[----:B-1234-:R-:W-:Y:S03]  /*09a0*/  BAR.SYNC.DEFER_BLOCKING 0x0 ;  /* 0x0000000000007b1d */ /* 0x01efe60000010000 */
[----:B------:R-:W-:-:S07]  /*09b0*/  ISETP.EQ.AND P2, PT, R0, 0x1, P1 ;  /* 0x000000010000780c */ /* 0x000fce0000f42270 */
[----:B------:R-:W-:Y:S06]  /*09c0*/  @!P0 BRA `(.L_x_6) ;  /* 0x00000084004c8947 */ /* 0x000fec0003800000 */
[----:B------:R-:W-:-:S06]  /*09d0*/  UISETP.GT.U32.AND UP0, UPT, UR10, 0x3, UPT ;  /* 0x000000030a00788c */ /* 0x000fcc000bf04070 */
[----:B------:R-:W-:-:S13]  /*09e0*/  PLOP3.LUT P0, PT, PT, PT, UP0, 0x80, 0x0 ;  /* 0x000000000000781c */ /* 0x000fda0003f0f008 */
[----:B------:R-:W-:Y:S05]  /*09f0*/  @P0 EXIT ;  /* 0x000000000000094d */ /* 0x000fea0003800000 */
.L_x_7:
[----:B------:R-:W-:-:S08]  /*0a00*/  NOP ;  /* 0x0000000000007918 */ /* 0x000fd00000000000 */
[----:B------:R-:W1:Y:S02]  /*0a10*/  USETMAXREG.TRY_ALLOC.CTAPOOL UP0, 0xf0 ;  /* 0x000000f0000079c8 */ /* 0x000e640008000600 */
[----:B-1----:R-:W-:-:S13]  /*0a20*/  PLOP3.LUT P0, PT, PT, PT, UP0, 0x80, 0x0 ;  /* 0x000000000000781c */ /* 0x002fda0003f0f008 */
[----:B------:R-:W-:Y:S05]  /*0a30*/  @!P0 BRA `(.L_x_7) ;  /* 0xfffffffc00f08947 */ /* 0x000fea000383ffff */
[----:B------:R-:W-:Y:S01]  /*0a40*/  UISETP.NE.AND UP0, UPT, UR37, 0x1, UPT ;  /* 0x000000012500788c */ /* 0x000fe2000bf05270 */
[----:B------:R-:W1:Y:S01]  /*0a50*/  S2UR UR5, SR_CTAID.X ;  /* 0x00000000000579c3 */ /* 0x000e620000002500 */
[----:B------:R-:W-:Y:S01]  /*0a60*/  UMOV UR6, URZ ;  /* 0x0000003f00067c82 */ /* 0x000fe20008000000 */
[----:B------:R-:W-:-:S03]  /*0a70*/  UMOV UR7, URZ ;  /* 0x0000003f00077c82 */ /* 0x000fc60008000000 */
[----:B------:R-:W-:-:S13]  /*0a80*/  PLOP3.LUT P0, PT, PT, PT, UP0, 0x80, 0x0 ;  /* 0x000000000000781c */ /* 0x000fda0003f0f008 */
[----:B------:R-:W-:Y:S05]  /*0a90*/  @!P0 BRA `(.L_x_8) ;  /* 0x00000000003c8947 */ /* 0x000fea0003800000 */
[----:B------:R-:W-:Y:S01]  /*0aa0*/  UISETP.NE.AND UP0, UPT, UR37, 0x2, UPT ;  /* 0x000000022500788c */ /* 0x000fe2000bf05270 */
[----:B------:R-:W-:-:S05]  /*0ab0*/  UMOV UR7, 0x1 ;  /* 0x0000000100077882 */ /* 0x000fca0000000000 */
[----:B------:R-:W-:-:S13]  /*0ac0*/  PLOP3.LUT P1, PT, PT, PT, UP0, 0x80, 0x0 ;  /* 0x000000000000781c */ /* 0x000fda0003f2f008 */
[----:B------:R-:W-:Y:S05]  /*0ad0*/  @!P1 BRA `(.L_x_8) ;  /* 0x00000000002c9947 */ /* 0x000fea0003800000 */
[----:B------:R-:W-:-:S06]  /*0ae0*/  UISETP.NE.AND UP0, UPT, UR37, 0x3, UPT ;  /* 0x000000032500788c */ /* 0x000fcc000bf05270 */
[----:B------:R-:W-:-:S13]  /*0af0*/  PLOP3.LUT P1, PT, PT, PT, UP0, 0x80, 0x0 ;  /* 0x000000000000781c */ /* 0x000fda0003f2f008 */
[----:B------:R-:W-:Y:S05]  /*0b00*/  @!P1 BRA `(.L_x_9) ;  /* 0x0000000000189947 */ /* 0x000fea0003800000 */
[----:B------:R-:W-:-:S11]  /*0b10*/  UISETP.NE.AND UP0, UPT, UR37, 0x4, UPT ;  /* 0x000000042500788c */ /* 0x000fd6000bf05270 */
[----:B------:R-:W-:Y:S01]  /*0b20*/  @!UP0 UMOV UR6, 0x1 ;  /* 0x0000000100068882 */ /* 0x000fe20000000000 */
[----:B------:R-:W-:Y:S01]  /*0b30*/  @!UP0 UMOV UR7, 0x1 ;  /* 0x0000000100078882 */ /* 0x000fe20000000000 */
[----:B------:R-:W-:Y:S01]  /*0b40*/  @UP0 UMOV UR6, URZ ;  /* 0x0000003f00060c82 */ /* 0x000fe20008000000 */
[----:B------:R-:W-:Y:S01]  /*0b50*/  @UP0 UMOV UR7, URZ ;  /* 0x0000003f00070c82 */ /* 0x000fe20008000000 */
[----:B------:R-:W-:Y:S05]  /*0b60*/  BRA `(.L_x_8) ;  /* 0x0000000000087947 */ /* 0x000fea0003800000 */
.L_x_9:
[----:B------:R-:W-:Y:S01]  /*0b70*/  UMOV UR6, 0x1 ;  /* 0x0000000100067882 */ /* 0x000fe20000000000 */
[----:B------:R-:W-:-:S05]  /*0b80*/  UMOV UR7, URZ ;  /* 0x0000003f00077c82 */ /* 0x000fca0008000000 */
.L_x_8:
[----:B------:R-:W-:Y:S05]  /*0b90*/  @!P0 BRA `(.L_x_10) ;  /* 0x00000000003c8947 */ /* 0x000fea0003800000 */
[----:B------:R-:W-:-:S06]  /*0ba0*/  UISETP.NE.AND UP0, UPT, UR37, 0x2, UPT ;  /* 0x000000022500788c */ /* 0x000fcc000bf05270 */
[----:B------:R-:W-:-:S13]  /*0bb0*/  PLOP3.LUT P0, PT, PT, PT, UP0, 0x80, 0x0 ;  /* 0x000000000000781c */ /* 0x000fda0003f0f008 */
[----:B------:R-:W-:Y:S05]  /*0bc0*/  @!P0 BRA `(.L_x_11) ;  /* 0x0000000000288947 */ /* 0x000fea0003800000 */
[----:B------:R-:W-:-:S06]  /*0bd0*/  UISETP.NE.AND UP0, UPT, UR37, 0x3, UPT ;  /* 0x000000032500788c */ /* 0x000fcc000bf05270 */
[----:B------:R-:W-:-:S13]  /*0be0*/  PLOP3.LUT P0, PT, PT, PT, UP0, 0x80, 0x0 ;  /* 0x000000000000781c */ /* 0x000fda0003f0f008 */
[----:B------:R-:W-:Y:S05]  /*0bf0*/  @!P0 BRA `(.L_x_12) ;  /* 0x0000000000148947 */ /* 0x000fea0003800000 */
[----:B------:R-:W-:-:S06]  /*0c00*/  UISETP.NE.AND UP0, UPT, UR37, 0x4, UPT ;  /* 0x000000042500788c */ /* 0x000fcc000bf05270 */
[----:B------:R-:W-:-:S13]  /*0c10*/  PLOP3.LUT P0, PT, PT, PT, UP0, 0x80, 0x0 ;  /* 0x000000000000781c */ /* 0x000fda0003f0f008 */
[----:B------:R-:W-:Y:S05]  /*0c20*/  @P0 BRA `(.L_x_13) ;  /* 0x00000000001c0947 */ /* 0x000fea0003800000 */
[----:B-1----:R-:W-:Y:S01]  /*0c30*/  ULEA UR5, UR5, 0x3, 0x1 ;  /* 0x0000000305057891 */ /* 0x002fe2000f8e083f */
[----:B------:R-:W-:Y:S11]  /*0c40*/  BRA `(.L_x_13) ;  /* 0x0000000000147947 */ /* 0x000ff60003800000 */
.L_x_12:
[----:B-1----:R-:W-:Y:S01]  /*0c50*/  ULEA UR5, UR5, 0x2, 0x1 ;  /* 0x0000000205057891 */ /* 0x002fe2000f8e083f */
[----:B------:R-:W-:Y:S11]  /*0c60*/  BRA `(.L_x_13) ;  /* 0x00000000000c7947 */ /* 0x000ff60003800000 */
.L_x_11:
[----:B-1----:R-:W-:Y:S01]  /*0c70*/  ULEA UR5, UR5, 0x1, 0x1 ;  /* 0x0000000105057891 */ /* 0x002fe2000f8e083f */
[----:B------:R-:W-:Y:S11]  /*0c80*/  BRA `(.L_x_13) ;  /* 0x0000000000047947 */ /* 0x000ff60003800000 */
.L_x_10:
[----:B-1----:R-:W-:-:S12]  /*0c90*/  USHF.L.U32 UR5, UR5, 0x1, URZ ;  /* 0x0000000105057899 */ /* 0x002fd8000800063f */
.L_x_13:
[----:B------:R-:W-:-:S04]  /*0ca0*/  ULOP3.LUT UR8, UR4, 0x1, URZ, 0xfc, !UPT ;  /* 0x0000000104087892 */ /* 0x000fc8000f8efc3f */
[----:B------:R-:W-:-:S06]  /*0cb0*/  UISETP.NE.AND UP0, UPT, UR8, 0x3, UPT ;  /* 0x000000030800788c */ /* 0x000fcc000bf05270 */
[----:B------:R-:W-:-:S13]  /*0cc0*/  PLOP3.LUT P0, PT, PT, PT, UP0, 0x80, 0x0 ;  /* 0x000000000000781c */ /* 0x000fda0003f0f008 */
[----:B------:R-:W-:Y:S05]  /*0cd0*/  @!P0 BRA `(.L_x_14) ;  /* 0x0000000000048947 */ /* 0x000fea0003800000 */
[----:B-1----:R-:W-:Y:S01]  /*0ce0*/  BPT.TRAP 0x1 ;  /* 0x000000040000795c */ /* 0x002fe20000300000 */
.L_x_14:
[----:B------:R-:W2:Y:S01]  /*0cf0*/  S2UR UR8, SR_CgaCtaId ;  /* 0x00000000000879c3 */ /* 0x000ea20000008800 */
[----:B------:R-:W-:Y:S01]  /*0d00*/  UMOV UR36, 0x400 ;  /* 0x0000040000247882 */ /* 0x000fe20000000000 */
[----:B------:R-:W-:-:S04]  /*0d10*/  MOV R0, UR6 ;  /* 0x0000000600007c02 */ /* 0x000fc80008000f00 */
[----:B------:R-:W-:Y:S01]  /*0d20*/  SHF.L.U32 R0, R0, 0x1f, RZ ;  /* 0x0000001f00007819 */ /* 0x000fe200000006ff */
[----:B--2---:R-:W-:-:S04]  /*0d30*/  ULEA UR36, UR8, UR36, 0x18 ;  /* 0x0000002408247291 */ /* 0x004fc8000f8ec03f */
[----:B------:R-:W-:-:S09]  /*0d40*/  ULEA UR8, UR7, UR36, 0x3 ;  /* 0x0000002407087291 */ /* 0x000fd2000f8e183f */
[----:B------:R-:W2:Y:S02]  /*0d50*/  SYNCS.PHASECHK.TRANS64.TRYWAIT P1, [UR8+0x48050], R0 ;  /* 0x04805000ff0075a7 */ /* 0x000ea40008020148 */
[----:B--2---:R-:W-:Y:S05]  /*0d60*/  @!P1 BRA `(.L_x_15) ;  /* 0x0000009400b89947 */ /* 0x004fea0003800000 */
.L_x_97:
[----:B------:R-:W-:Y:S05]  /*0d70*/  @!P0 BRA `(.L_x_16) ;  /* 0x0000000000048947 */ /* 0x000fea0003800000 */
[----:B-1----:R-:W-:Y:S01]  /*0d80*/  BPT.TRAP 0x1 ;  /* 0x000000040000795c */ /* 0x002fe20000300000 */
.L_x_16:
[----:B------:R-:W-:Y:S01]  /*0d90*/  SHF.L.U32 R5, RZ, 0x1f, RZ ;  /* 0x0000001fff057819 */ /* 0x000fe200000006ff */
[----:B------:R-:W-:Y:S01]  /*0da0*/  UIADD3 UR34, UR36, 0x48090, URZ ;  /* 0x0004809024227890 */ /* 0x000fe2000fffe03f */
[----:B------:R-:W-:Y:S02]  /*0db0*/  ISETP.NE.AND P2, PT, RZ, UR10, PT ;  /* 0x0000000aff007c0c */ /* 0x000fe4000bf45270 */
[----:B------:R-:W3:Y:S02]  /*0dc0*/  SYNCS.PHASECHK.TRANS64.TRYWAIT P1, [UR36+0x48000], R5 ;  /* 0x04800005ff0075a7 */ /* 0x000ee40008020164 */
[----:B---3--:R-:W-:Y:S09]  /*0dd0*/  @!P1 BRA `(.L_x_17) ;  /* 0x0000009400b49947 */ /* 0x008ff20003800000 */
.L_x_98:
[----:B------:R-:W-:Y:S01]  /*0de0*/  ULEA UR10, UR10, UR34, 0x3 ;  /* 0x000000220a0a7291 */ /* 0x000fe2000f8e183f */
[----:B--2---:R-:W-:Y:S01]  /*0df0*/  SEL R0, RZ, 0x1, P2 ;  /* 0x00000001ff007807 */ /* 0x004fe20001000000 */
[----:B------:R-:W-:-:S03]  /*0e00*/  UIADD3 UR31, UR37, -0x1, URZ ;  /* 0xffffffff251f7890 */ /* 0x000fc6000fffe03f */
[----:B------:R-:W-:Y:S01]  /*0e10*/  SHF.L.U32 R0, R0, 0x1f, RZ ;  /* 0x0000001f00007819 */ /* 0x000fe200000006ff */
[----:B------:R-:W-:-:S03]  /*0e20*/  USHF.L.U32 UR31, UR31, 0x3, URZ ;  /* 0x000000031f1f7899 */ /* 0x000fc6000800063f */
[----:B------:R-:W2:Y:S02]  /*0e30*/  SYNCS.PHASECHK.TRANS64.TRYWAIT P1, [UR10], R0 ;  /* 0x00000000ff0075a7 */ /* 0x000ea4000802014a */
[----:B--2---:R-:W-:Y:S07]  /*0e40*/  @!P1 BRA `(.L_x_18) ;  /* 0x0000009400b09947 */ /* 0x004fee0003800000 */
.L_x_99:
[----:B------:R-:W-:Y:S01]  /*0e50*/  USHF.R.U32.HI UR6, URZ, 0x4, UR36 ;  /* 0x000000043f067899 */ /* 0x000fe20008011624 */
[----:B------:R-:W-:Y:S01]  /*0e60*/  WARPGROUP.ARRIVE ;  /* 0x00000000000079c5 */ /* 0x000fe20000000000 */
[----:B------:R-:W-:Y:S02]  /*0e70*/  UIADD3 UR8, UR36, 0xc000, URZ ;  /* 0x0000c00024087890 */ /* 0x000fe4000fffe03f */
[----:B------:R-:W-:Y:S02]  /*0e80*/  ULOP3.LUT UR6, UR6, 0x3fff, URZ, 0xc0, !UPT ;  /* 0x00003fff06067892 */ /* 0x000fe4000f8ec03f */
[----:B------:R-:W-:Y:S02]  /*0e90*/  USHF.R.U32.HI UR8, URZ, 0x4, UR8 ;  /* 0x000000043f087899 */ /* 0x000fe40008011608 */
[----:B------:R-:W-:Y:S02]  /*0ea0*/  ULOP3.LUT UR6, UR6, 0x10000, URZ, 0xfc, !UPT ;  /* 0x0001000006067892 */ /* 0x000fe4000f8efc3f */
[----:B------:R-:W-:-:S02]  /*0eb0*/  ULOP3.LUT UR30, UR8, 0x3fff, URZ, 0xc0, !UPT ;  /* 0x00003fff081e7892 */ /* 0x000fc4000f8ec03f */
[----:B------:R-:W-:Y:S02]  /*0ec0*/  UIMAD UR52, UR7, 0x600, UR6 ;  /* 0x00000600073478a4 */ /* 0x000fe4000f8e0206 */
[----:B------:R-:W-:Y:S01]  /*0ed0*/  ULOP3.LUT UR6, UR30, 0x10000, URZ, 0xfc, !UPT ;  /* 0x000100001e067892 */ /* 0x000fe2000f8efc3f */
[----:B------:R-:W-:Y:S01]  /*0ee0*/  UMOV UR53, 0x40000040 ;  /* 0x4000004000357882 */ /* 0x000fe20000000000 */
[----:B------:R-:W-:Y:S01]  /*0ef0*/  UMOV UR11, 0x40000040 ;  /* 0x40000040000b7882 */ /* 0x000fe20000000000 */
[----:B------:R-:W-:Y:S02]  /*0f00*/  UMOV UR9, UR53 ;  /* 0x0000003500097c82 */ /* 0x000fe40008000000 */
[----:B------:R-:W-:Y:S01]  /*0f10*/  UMOV UR8, UR52 ;  /* 0x0000003400087c82 */ /* 0x000fe20008000000 */
[----:B------:R-:W-:Y:S01]  /*0f20*/  UIADD3 UR48, UR52, 0x2, URZ ;  /* 0x0000000234307890 */ /* 0x000fe2000fffe03f */
[----:B------:R-:W-:Y:S01]  /*0f30*/  UMOV UR10, UR6 ;  /* 0x00000006000a7c82 */ /* 0x000fe20008000000 */
[----:B------:R-:W-:Y:S01]  /*0f40*/  UIADD3 UR50, UR6, 0x2, URZ ;  /* 0x0000000206327890 */ /* 0x000fe2000fffe03f */
[----:B------:R-:W-:Y:S01]  /*0f50*/  HGMMA.64x128x16.F32 R24, gdesc[UR8], RZ, !UPT, gsb0 ;  /* 0x01e00000081879f0 */ /* 0x000fe2000c0008ff */
[----:B------:R-:W-:Y:S01]  /*0f60*/  UMOV UR49, 0x40000040 ;  /* 0x4000004000317882 */ /* 0x000fe20000000000 */
[----:B------:R-:W-:Y:S01]  /*0f70*/  UMOV UR51, 0x40000040 ;  /* 0x4000004000337882 */ /* 0x000fe20000000000 */
[----:B------:R-:W-:-:S02]  /*0f80*/  UIADD3 UR44, UR52, 0x4, URZ ;  /* 0x00000004342c7890 */ /* 0x000fc4000fffe03f */
[----:B------:R-:W-:Y:S01]  /*0f90*/  UIADD3 UR46, UR6, 0x4, URZ ;  /* 0x00000004062e7890 */ /* 0x000fe2000fffe03f */
[----:B------:R-:W-:Y:S01]  /*0fa0*/  UMOV UR45, 0x40000040 ;  /* 0x40000040002d7882 */ /* 0x000fe20000000000 */
[----:B------:R-:W-:Y:S01]  /*0fb0*/  UMOV UR47, 0x40000040 ;  /* 0x40000040002f7882 */ /* 0x000fe20000000000 */
[----:B------:R-:W-:Y:S02]  /*0fc0*/  UIADD3 UR40, UR52, 0x6, URZ ;  /* 0x0000000634287890 */ /* 0x000fe4000fffe03f */
[----:B------:R-:W-:Y:S01]  /*0fd0*/  UIADD3 UR42, UR6, 0x6, URZ ;  /* 0x00000006062a7890 */ /* 0x000fe2000fffe03f */
[----:B------:R-:W-:Y:S01]  /*0fe0*/  UMOV UR41, 0x40000040 ;  /* 0x4000004000297882 */ /* 0x000fe20000000000 */
[----:B------:R-:W-:Y:S01]  /*0ff0*/  UMOV UR43, 0x40000040 ;  /* 0x40000040002b7882 */ /* 0x000fe20000000000 */
[----:B------:R-:W-:Y:S02]  /*1000*/  UIADD3 UR32, UR52, 0x200, URZ ;  /* 0x0000020034207890 */ /* 0x000fe4000fffe03f */
[----:B------:R-:W-:Y:S01]  /*1010*/  UIADD3 UR10, UR6, 0x400, URZ ;  /* 0x00000400060a7890 */ /* 0x000fe2000fffe03f */
[----:B------:R-:W-:Y:S01]  /*1020*/  UMOV UR33, 0x40000040 ;  /* 0x4000004000217882 */ /* 0x000fe20000000000 */
[----:B------:R-:W-:Y:S01]  /*1030*/  UMOV UR11, 0x40000040 ;  /* 0x40000040000b7882 */ /* 0x000fe20000000000 */
[----:B------:R-:W-:-:S02]  /*1040*/  UMOV UR9, UR33 ;  /* 0x0000002100097c82 */ /* 0x000fc40008000000 */
[----:B------:R-:W-:Y:S01]  /*1050*/  UMOV UR8, UR32 ;  /* 0x0000002000087c82 */ /* 0x000fe20008000000 */
[----:B------:R-:W-:Y:S01]  /*1060*/  UIADD3 UR28, UR52, 0x202, URZ ;  /* 0x00000202341c7890 */ /* 0x000fe2000fffe03f */
        /* <DEDUP_REMOVED lines=21> */
[----:B------:R-:W-:Y:S01]  /*11c0*/  ULDC UR7, c[0x0][0x604] ;  /* 0x0001810000077ab9 */ /* 0x000fe20000000800 */
[----:B------:R-:W-:Y:S01]  /*11d0*/  ULOP3.LUT UR31, UR31, 0x8, URZ, 0xc, !UPT ;  /* 0x000000081f1f7892 */ /* 0x000fe2000f8e0c3f */
[----:B------:R-:W-:-:S02]  /*11e0*/  WARPGROUP.DEPBAR.LE gsb0, 0x0 ;  /* 0x00008000000079c5 */ /* 0x000fc40000010000 */
[----:B------:R-:W-:-:S06]  /*11f0*/  WARPGROUP.ARRIVE ;  /* 0x00000000000079c5 */ /* 0x000fcc0000000000 */
[----:B------:R-:W-:Y:S03]  /*1200*/  HGMMA.64x128x16.F32 R24, gdesc[UR48], R24, gsb0 ;  /* 0x01e00000301879f0 */ /* 0x000fe60008000818 */
[----:B------:R-:W-:Y:S02]  /*1210*/  WARPGROUP.DEPBAR.LE gsb0, 0x0 ;  /* 0x00008000000079c5 */ /* 0x000fe40000010000 */
[----:B------:R-:W-:-:S07]  /*1220*/  WARPGROUP.ARRIVE ;  /* 0x00000000000079c5 */ /* 0x000fce0000000000 */
[----:B------:R-:W-:Y:S03]  /*1230*/  HGMMA.64x128x16.F32 R24, gdesc[UR44], R24, gsb0 ;  /* 0x01e000002c1879f0 */ /* 0x000fe60008000818 */
[----:B------:R-:W-:Y:S02]  /*1240*/  WARPGROUP.DEPBAR.LE gsb0, 0x0 ;  /* 0x00008000000079c5 */ /* 0x000fe40000010000 */
[----:B------:R-:W-:-:S07]  /*1250*/  WARPGROUP.ARRIVE ;  /* 0x00000000000079c5 */ /* 0x000fce0000000000 */
[----:B------:R-:W-:Y:S03]  /*1260*/  HGMMA.64x128x16.F32 R24, gdesc[UR40], R24, gsb0 ;  /* 0x01e00000281879f0 */ /* 0x000fe60008000818 */
[----:B------:R-:W-:Y:S02]  /*1270*/  WARPGROUP.DEPBAR.LE gsb0, 0x0 ;  /* 0x00008000000079c5 */ /* 0x000fe40000010000 */
[----:B------:R-:W-:-:S07]  /*1280*/  WARPGROUP.ARRIVE ;  /* 0x00000000000079c5 */ /* 0x000fce0000000000 */
[----:B------:R-:W-:Y:S01]  /*1290*/  HGMMA.64x128x16.F32 R24, gdesc[UR8], R24, gsb0 ;  /* 0x01e00000081879f0 */ /* 0x000fe20008000818 */
[----:B------:R-:W-:Y:S01]  /*12a0*/  UIADD3 UR10, UR6, 0x402, URZ ;  /* 0x00000402060a7890 */ /* 0x000fe2000fffe03f */
[----:B------:R-:W-:Y:S01]  /*12b0*/  UMOV UR8, UR28 ;  /* 0x0000001c00087c82 */ /* 0x000fe20008000000 */
[----:B------:R-:W-:Y:S01]  /*12c0*/  UMOV UR9, UR29 ;  /* 0x0000001d00097c82 */ /* 0x000fe20008000000 */
[----:B------:R-:W-:Y:S01]  /*12d0*/  UMOV UR11, 0x40000040 ;  /* 0x40000040000b7882 */ /* 0x000fe20000000000 */
[----:B------:R-:W-:Y:S02]  /*12e0*/  WARPGROUP.DEPBAR.LE gsb0, 0x0 ;  /* 0x00008000000079c5 */ /* 0x000fe40000010000 */
[----:B------:R-:W-:-:S06]  /*12f0*/  WARPGROUP.ARRIVE ;  /* 0x00000000000079c5 */ /* 0x000fcc0000000000 */
[----:B------:R-:W-:Y:S01]  /*1300*/  HGMMA.64x128x16.F32 R24, gdesc[UR8], R24, gsb0 ;  /* 0x01e00000081879f0 */ /* 0x000fe20008000818 */
[----:B------:R-:W-:Y:S02]  /*1310*/  UIADD3 UR8, UR52, 0x404, URZ ;  /* 0x0000040434087890 */ /* 0x000fe4000fffe03f */
[----:B------:R-:W-:Y:S01]  /*1320*/  UIADD3 UR10, UR6, 0x804, URZ ;  /* 0x00000804060a7890 */ /* 0x000fe2000fffe03f */
[----:B------:R-:W-:Y:S01]  /*1330*/  UMOV UR9, 0x40000040 ;  /* 0x4000004000097882 */ /* 0x000fe20000000000 */
[----:B------:R-:W-:Y:S01]  /*1340*/  UMOV UR11, 0x40000040 ;  /* 0x40000040000b7882 */ /* 0x000fe20000000000 */
[----:B------:R-:W-:Y:S02]  /*1350*/  WARPGROUP.DEPBAR.LE gsb0, 0x0 ;  /* 0x00008000000079c5 */ /* 0x000fe40000010000 */
        /* <DEDUP_REMOVED lines=14> */
[----:B------:R-:W-:Y:S02]  /*1440*/  ULDC UR10, c[0x0][0x604] ;  /* 0x00018100000a7ab9 */ /* 0x000fe40000000800 */
[----:B------:R-:W-:Y:S02]  /*1450*/  WARPGROUP.DEPBAR.LE gsb0, 0x0 ;  /* 0x00008000000079c5 */ /* 0x000fe40000010000 */
[----:B------:R-:W-:-:S07]  /*1460*/  WARPGROUP.ARRIVE ;  /* 0x00000000000079c5 */ /* 0x000fce0000000000 */
[----:B------:R-:W-:Y:S03]  /*1470*/  HGMMA.64x128x16.F32 R24, gdesc[UR56], R24, gsb0 ;  /* 0x01e00000381879f0 */ /* 0x000fe60008000818 */
[----:B------:R-:W-:Y:S02]  /*1480*/  WARPGROUP.DEPBAR.LE gsb0, 0x0 ;  /* 0x00008000000079c5 */ /* 0x000fe40000010000 */
[----:B--2---:R-:W-:-:S04]  /*1490*/  FMNMX R3, R24, R25, !PT ;  /* 0x0000001918037209 */ /* 0x004fc80007800000 */
[----:B------:R-:W-:-:S04]  /*14a0*/  FMNMX R0, R28, R3, !PT ;  /* 0x000000031c007209 */ /* 0x000fc80007800000 */
        /* <DEDUP_REMOVED lines=9> */
[----:B------:R-:W-:Y:S02]  /*1540*/  FMNMX R0, R48, R3, !PT ;  /* 0x0000000330007209 */ /* 0x000fe40007800000 */
[----:B------:R-:W-:Y:S02]  /*1550*/  FMNMX R3, R26, R27, !PT ;  /* 0x0000001b1a037209 */ /* 0x000fe40007800000 */
[----:B------:R-:W-:Y:S02]  /*1560*/  FMNMX R7, R49, R0, !PT ;  /* 0x0000000031077209 */ /* 0x000fe40007800000 */
[----:B------:R-:W-:Y:S02]  /*1570*/  FMNMX R0, R30, R3, !PT ;  /* 0x000000031e007209 */ /* 0x000fe40007800000 */
[----:B------:R-:W-:Y:S02]  /*1580*/  FMNMX R2, R52, R7, !PT ;  /* 0x0000000734027209 */ /* 0x000fe40007800000 */
[----:B------:R-:W-:-:S02]  /*1590*/  FMNMX R3, R31, R0, !PT ;  /* 0x000000001f037209 */ /* 0x000fc40007800000 */
        /* <DEDUP_REMOVED lines=33> */
[----:B------:R-:W-:-:S03]  /*17b0*/  FMNMX R0, R66, R3, !PT ;  /* 0x0000000342007209 */ /* 0x000fc60007800000 */
[----:B------:R-:W2:Y:S01]  /*17c0*/  SHFL.BFLY PT, R7, R2, 0x1, 0x1f ;  /* 0x0c201f0002077f89 */ /* 0x000ea200000e0000 */
[----:B------:R-:W-:-:S04]  /*17d0*/  FMNMX R3, R67, R0, !PT ;  /* 0x0000000043037209 */ /* 0x000fc80007800000 */
[----:B------:R-:W-:-:S04]  /*17e0*/  FMNMX R0, R70, R3, !PT ;  /* 0x0000000346007209 */ /* 0x000fc80007800000 */
[----:B------:R-:W-:-:S04]  /*17f0*/  FMNMX R3, R71, R0, !PT ;  /* 0x0000000047037209 */ /* 0x000fc80007800000 */
[----:B------:R-:W-:-:S04]  /*1800*/  FMNMX R0, R74, R3, !PT ;  /* 0x000000034a007209 */ /* 0x000fc80007800000 */
[----:B------:R-:W-:-:S04]  /*1810*/  FMNMX R3, R75, R0, !PT ;  /* 0x000000004b037209 */ /* 0x000fc80007800000 */
[----:B------:R-:W-:Y:S02]  /*1820*/  FMNMX R0, R78, R3, !PT ;  /* 0x000000034e007209 */ /* 0x000fe40007800000 */
[----:B--2---:R-:W-:Y:S02]  /*1830*/  FMNMX R7, R2, R7, !PT ;  /* 0x0000000702077209 */ /* 0x004fe40007800000 */
[----:B------:R-:W-:-:S03]  /*1840*/  FMNMX R3, R79, R0, !PT ;  /* 0x000000004f037209 */ /* 0x000fc60007800000 */
[----:B------:R-:W2:Y:S01]  /*1850*/  SHFL.BFLY PT, R4, R7, 0x2, 0x1f ;  /* 0x0c401f0007047f89 */ /* 0x000ea200000e0000 */
[----:B------:R-:W-:-:S04]  /*1860*/  FMNMX R0, R82, R3, !PT ;  /* 0x0000000352007209 */ /* 0x000fc80007800000 */
[----:B------:R-:W-:-:S04]  /*1870*/  FMNMX R3, R83, R0, !PT ;  /* 0x0000000053037209 */ /* 0x000fc80007800000 */
[----:B------:R-:W-:-:S04]  /*1880*/  FMNMX R0, R86, R3, !PT ;  /* 0x0000000356007209 */ /* 0x000fc80007800000 */
[----:B------:R-:W-:-:S05]  /*1890*/  FMNMX R0, R87, R0, !PT ;  /* 0x0000000057007209 */ /* 0x000fca0007800000 */
[----:B------:R-:W3:Y:S01]  /*18a0*/  SHFL.BFLY PT, R9, R0, 0x1, 0x1f ;  /* 0x0c201f0000097f89 */ /* 0x000ee200000e0000 */
[----:B--2---:R-:W-:-:S04]  /*18b0*/  FMNMX R3, R7, R4, !PT ;  /* 0x0000000407037209 */ /* 0x004fc80007800000 */
[----:B------:R-:W-:-:S04]  /*18c0*/  FSETP.NEU.AND P1, PT, R3, -INF , PT ;  /* 0xff8000000300780b */ /* 0x000fc80003f2d000 */
[----:B------:R-:W-:-:S05]  /*18d0*/  FSEL R2, R3, RZ, P1 ;  /* 0x000000ff03027208 */ /* 0x000fca0000800000 */
[----:B------:R-:W-:Y:S01]  /*18e0*/  FMUL R2, R2, UR7 ;  /* 0x0000000702027c20 */ /* 0x000fe20008400000 */
[----:B------:R-:W-:-:S03]  /*18f0*/  ULDC UR7, c[0x0][0x604] ;  /* 0x0001810000077ab9 */ /* 0x000fc60000000800 */
[--C-:B------:R-:W-:Y:S01]  /*1900*/  FFMA R24, R24, UR7, -R2.reuse ;  /* 0x0000000718187c23 */ /* 0x100fe20008000802 */
[----:B---3--:R-:W-:Y:S01]  /*1910*/  FMNMX R9, R0, R9, !PT ;  /* 0x0000000900097209 */ /* 0x008fe20007800000 */
[----:B------:R-:W-:Y:S02]  /*1920*/  ULDC UR7, c[0x0][0x604] ;  /* 0x0001810000077ab9 */ /* 0x000fe40000000800 */
[--C-:B------:R-:W-:Y:S01]  /*1930*/  FFMA R7, R25, UR7, -R2.reuse ;  /* 0x0000000719077c23 */ /* 0x100fe20008000802 */
[----:B------:R-:W-:Y:S01]  /*1940*/  ULDC UR7, c[0x0][0x604] ;  /* 0x0001810000077ab9 */ /* 0x000fe20000000800 */
[----:B------:R-:W2:Y:S01]  /*1950*/  SHFL.BFLY PT, R4, R9, 0x2, 0x1f ;  /* 0x0c401f0009047f89 */ /* 0x000ea200000e0000 */
[--C-:B------:R-:W-:Y:S01]  /*1960*/  FFMA R28, R28, UR7, -R2.reuse ;  /* 0x000000071c1c7c23 */ /* 0x100fe20008000802 */
[----:B------:R-:W-:Y:S01]  /*1970*/  ULDC UR7, c[0x0][0x604] ;  /* 0x0001810000077ab9 */ /* 0x000fe20000000800 */
[----:B------:R-:W-:Y:S01]  /*1980*/  FSETP.GEU.AND P4, PT, R7, -126, PT ;  /* 0xc2fc00000700780b */ /* 0x000fe20003f8e000 */
        /* <DEDUP_REMOVED lines=12> */
[----:B------:R-:W-:Y:S01]  /*1a50*/  @!P4 FMUL R7, R7, 0.5 ;  /* 0x3f0000000707c820 */ /* 0x000fe20000400000 */
[--C-:B------:R-:W-:Y:S01]  /*1a60*/  FFMA R13, R37, UR7, -R2.reuse ;  /* 0x00000007250d7c23 */ /* 0x100fe20008000802 */
[----:B------:R-:W-:Y:S01]  /*1a70*/  ULDC UR7, c[0x0][0x604] ;  /* 0x0001810000077ab9 */ /* 0x000fe20000000800 */
[----:B------:R-:W-:Y:S01]  /*1a80*/  @!P1 FMUL R24, R24, 0.5 ;  /* 0x3f00000018189820 */ /* 0x000fe20000400000 */
[--C-:B------:R-:W-:Y:S01]  /*1a90*/  FFMA R40, R40, UR7, -R2.reuse ;  /* 0x0000000728287c23 */ /* 0x100fe20008000802 */
[----:B------:R-:W-:Y:S01]  /*1aa0*/  ULDC UR7, c[0x0][0x604] ;  /* 0x0001810000077ab9 */ /* 0x000fe20000000800 */
[----:B------:R-:W3:Y:S01]  /*1ab0*/  MUFU.EX2 R7, R7 ;  /* 0x0000000700077308 */ /* 0x000ee20000000800 */
[----:B------:R-:W-:Y:S01]  /*1ac0*/  @!P2 FMUL R29, R29, 0.5 ;  /* 0x3f0000001d1da820 */ /* 0x000fe20000400000 */
[----:B--2---:R-:W-:Y:S01]  /*1ad0*/  FMNMX R4, R9, R4, !PT ;  /* 0x0000000409047209 */ /* 0x004fe20007800000 */
[----:B------:R-:W-:Y:S01]  /*1ae0*/  @!P6 FMUL R32, R32, 0.5 ;  /* 0x3f0000002020e820 */ /* 0x000fe20000400000 */
[--C-:B------:R-:W-:Y:S01]  /*1af0*/  FFMA R15, R41, UR7, -R2.reuse ;  /* 0x00000007290f7c23 */ /* 0x100fe20008000802 */
[----:B------:R-:W-:Y:S01]  /*1b00*/  ULDC UR7, c[0x0][0x604] ;  /* 0x0001810000077ab9 */ /* 0x000fe20000000800 */
[----:B------:R-:W-:Y:S01]  /*1b10*/  FSETP.NEU.AND P5, PT, R4, -INF , PT ;  /* 0xff8000000400780b */ /* 0x000fe20003fad000 */
[--C-:B------:R-:W-:Y:S01]  /*1b20*/  FFMA R44, R44, UR7, -R2.reuse ;  /* 0x000000072c2c7c23 */ /* 0x100fe20008000802 */
[----:B------:R-:W2:Y:S01]  /*1b30*/  MUFU.EX2 R124, R32 ;  /* 0x00000020007c7308 */ /* 0x000ea20000000800 */
[----:B------:R-:W-:Y:S01]  /*1b40*/  ULDC UR7, c[0x0][0x604] ;  /* 0x0001810000077ab9 */ /* 0x000fe20000000800 */
[----:B------:R-:W-:Y:S01]  /*1b50*/  FSEL R0, R4, RZ, P5 ;  /* 0x000000ff04007208 */ /* 0x000fe20002800000 */
[--C-:B------:R-:W-:Y:S01]  /*1b60*/  FFMA R17, R45, UR7, -R2.reuse ;  /* 0x000000072d117c23 */ /* 0x100fe20008000802 */
[----:B------:R-:W-:Y:S01]  /*1b70*/  FSETP.GEU.AND P5, PT, R11, -126, PT ;  /* 0xc2fc00000b00780b */ /* 0x000fe20003fae000 */
[----:B------:R-:W-:Y:S01]  /*1b80*/  ULDC UR7, c[0x0][0x604] ;  /* 0x0001810000077ab9 */ /* 0x000fe20000000800 */
[----:B------:R-:W-:Y:S01]  /*1b90*/  @!P3 FMUL R28, R28, 0.5 ;  /* 0x3f0000001c1cb820 */ /* 0x000fe20000400000 */
[----:B------:R-:W-:Y:S01]  /*1ba0*/  FFMA R48, R48, UR7, -R2 ;  /* 0x0000000730307c23 */ /* 0x000fe20008000802 */
[----:B------:R-:W4:Y:S01]  /*1bb0*/  MUFU.EX2 R9, R29 ;  /* 0x0000001d00097308 */ /* 0x000f220000000800 */
[----:B---3--:R-:W-:Y:S01]  /*1bc0*/  @!P4 FMUL R7, R7, R7 ;  /* 0x000000070707c220 */ /* 0x008fe20000400000 */
[----:B------:R-:W-:Y:S01]  /*1bd0*/  FSETP.GEU.AND P4, PT, R13, -126, PT ;  /* 0xc2fc00000d00780b */ /* 0x000fe20003f8e000 */
[----:B------:R-:W-:-:S02]  /*1be0*/  ULDC UR7, c[0x0][0x604] ;  /* 0x0001810000077ab9 */ /* 0x000fc40000000800 */
[--C-:B------:R-:W-:Y:S01]  /*1bf0*/  FFMA R49, R49, UR7, -R2.reuse ;  /* 0x0000000731317c23 */ /* 0x100fe20008000802 */
[----:B------:R-:W-:Y:S02]  /*1c00*/  ULDC UR7, c[0x0][0x604] ;  /* 0x0001810000077ab9 */ /* 0x000fe40000000800 */
[----:B------:R-:W3:Y:S01]  /*1c10*/  MUFU.EX2 R120, R24 ;  /* 0x0000001800787308 */ /* 0x000ee20000000800 */
[----:B------:R-:W-:Y:S01]  /*1c20*/  @!P5 FMUL R11, R11, 0.5 ;  /* 0x3f0000000b0bd820 */ /* 0x000fe20000400000 */
[----:B--2---:R-:W-:Y:S01]  /*1c30*/  @!P6 FMUL R124, R124, R124 ;  /* 0x0000007c7c7ce220 */ /* 0x004fe20000400000 */
[----:B------:R-:W-:Y:S01]  /*1c40*/  FSETP.GEU.AND P6, PT, R44, -126, PT ;  /* 0xc2fc00002c00780b */ /* 0x000fe20003fce000 */
[--C-:B------:R-:W-:Y:S01]  /*1c50*/  FFMA R52, R52, UR7, -R2.reuse ;  /* 0x0000000734347c23 */ /* 0x100fe20008000802 */
[----:B------:R-:W-:Y:S02]  /*1c60*/  ULDC UR7, c[0x0][0x604] ;  /* 0x0001810000077ab9 */ /* 0x000fe40000000800 */
[----:B------:R-:W-:Y:S01]  /*1c70*/  @!P4 FMUL R13, R13, 0.5 ;  /* 0x3f0000000d0dc820 */ /* 0x000fe20000400000 */
[----:B------:R-:W2:Y:S01]  /*1c80*/  MUFU.EX2 R11, R11 ;  /* 0x0000000b000b7308 */ /* 0x000ea20000000800 */
[----:B----4-:R-:W-:Y:S01]  /*1c90*/  @!P2 FMUL R9, R9, R9 ;  /* 0x000000090909a220 */ /* 0x010fe20000400000 */
[----:B------:R-:W-:Y:S01]  /*1ca0*/  FSETP.GEU.AND P2, PT, R15, -126, PT ;  /* 0xc2fc00000f00780b */ /* 0x000fe20003f4e000 */
[----:B------:R-:W-:Y:S01]  /*1cb0*/  FFMA R53, R53, UR7, -R2 ;  /* 0x0000000735357c23 */ /* 0x000fe20008000802 */
[----:B------:R-:W-:-:S02]  /*1cc0*/  ULDC UR7, c[0x0][0x604] ;  /* 0x0001810000077ab9 */ /* 0x000fc40000000800 */
[--C-:B------:R-:W-:Y:S01]  /*1cd0*/  FFMA R56, R56, UR7, -R2.reuse ;  /* 0x0000000738387c23 */ /* 0x100fe20008000802 */
[----:B------:R-:W-:Y:S01]  /*1ce0*/  ULDC UR7, c[0x0][0x604] ;  /* 0x0001810000077ab9 */ /* 0x000fe20000000800 */
[----:B------:R-:W-:Y:S01]  /*1cf0*/  @!P6 FMUL R44, R44, 0.5 ;  /* 0x3f0000002c2ce820 */ /* 0x000fe20000400000 */
[----:B------:R-:W4:Y:S01]  /*1d00*/  MUFU.EX2 R13, R13 ;  /* 0x0000000d000d7308 */ /* 0x000f220000000800 */
[----:B---3--:R-:W-:Y:S01]  /*1d10*/  @!P1 FMUL R120, R120, R120 ;  /* 0x0000007878789220 */ /* 0x008fe20000400000 */
[--C-:B------:R-:W-:Y:S01]  /*1d20*/  FFMA R57, R57, UR7, -R2.reuse ;  /* 0x0000000739397c23 */ /* 0x100fe20008000802 */
[----:B------:R-:W-:Y:S01]  /*1d30*/  FSETP.GEU.AND P1, PT, R36, -126, PT ;  /* 0xc2fc00002400780b */ /* 0x000fe20003f2e000 */
[----:B------:R-:W-:Y:S02]  /*1d40*/  ULDC UR7, c[0x0][0x604] ;  /* 0x0001810000077ab9 */ /* 0x000fe40000000800 */
[----:B------:R-:W-:Y:S01]  /*1d50*/  @!P2 FMUL R15, R15, 0.5 ;  /* 0x3f0000000f0fa820 */ /* 0x000fe20000400000 */
[----:B------:R-:W-:Y:S01]  /*1d60*/  FFMA R60, R60, UR7, -R2 ;  /* 0x000000073c3c7c23 */ /* 0x000fe20008000802 */
[----:B--2---:R-:W-:Y:S01]  /*1d70*/  @!P5 FMUL R11, R11, R11 ;  /* 0x0000000b0b0bd220 */ /* 0x004fe20000400000 */
[----:B------:R-:W-:Y:S01]  /*1d80*/  FSETP.GEU.AND P5, PT, R17, -126, PT ;  /* 0xc2fc00001100780b */ /* 0x000fe20003fae000 */
[----:B------:R-:W2:Y:S01]  /*1d90*/  MUFU.EX2 R130, R44 ;  /* 0x0000002c00827308 */ /* 0x000ea20000000800 */
[----:B------:R-:W-:-:S02]  /*1da0*/  ULDC UR7, c[0x0][0x604] ;  /* 0x0001810000077ab9 */ /* 0x000fc40000000800 */
[--C-:B------:R-:W-:Y:S01]  /*1db0*/  FFMA R61, R61, UR7, -R2.reuse ;  /* 0x000000073d3d7c23 */ /* 0x100fe20008000802 */
[----:B------:R-:W-:Y:S02]  /*1dc0*/  ULDC UR7, c[0x0][0x604] ;  /* 0x0001810000077ab9 */ /* 0x000fe40000000800 */
[----:B------:R-:W-:Y:S01]  /*1dd0*/  @!P1 FMUL R36, R36, 0.5 ;  /* 0x3f00000024249820 */ /* 0x000fe20000400000 */
[----:B----4-:R-:W-:Y:S01]  /*1de0*/  @!P4 FMUL R13, R13, R13 ;  /* 0x0000000d0d0dc220 */ /* 0x010fe20000400000 */
[----:B------:R-:W3:Y:S01]  /*1df0*/  MUFU.EX2 R122, R28 ;  /* 0x0000001c007a7308 */ /* 0x000ee20000000800 */
[----:B------:R-:W-:Y:S01]  /*1e00*/  FSETP.GEU.AND P4, PT, R49, -126, PT ;  /* 0xc2fc00003100780b */ /* 0x000fe20003f8e000 */
[--C-:B------:R-:W-:Y:S01]  /*1e10*/  FFMA R64, R64, UR7, -R2.reuse ;  /* 0x0000000740407c23 */ /* 0x100fe20008000802 */
[----:B------:R-:W-:Y:S01]  /*1e20*/  ULDC UR7, c[0x0][0x604] ;  /* 0x0001810000077ab9 */ /* 0x000fe20000000800 */
[----:B------:R-:W-:Y:S01]  /*1e30*/  @!P5 FMUL R17, R17, 0.5 ;  /* 0x3f0000001111d820 */ /* 0x000fe20000400000 */
[----:B------:R-:W-:Y:S01]  /*1e40*/  FFMA R65, R65, UR7, -R2 ;  /* 0x0000000741417c23 */ /* 0x000fe20008000802 */
[----:B------:R-:W-:-:S02]  /*1e50*/  ULDC UR7, c[0x0][0x604] ;  /* 0x0001810000077ab9 */ /* 0x000fc40000000800 */
[----:B------:R-:W4:Y:S01]  /*1e60*/  MUFU.EX2 R15, R15 ;  /* 0x0000000f000f7308 */ /* 0x000f220000000800 */
[----:B--2---:R-:W-:Y:S01]  /*1e70*/  @!P6 FMUL R130, R130, R130 ;  /* 0x000000828282e220 */ /* 0x004fe20000400000 */
[----:B------:R-:W-:Y:S01]  /*1e80*/  FSETP.GEU.AND P6, PT, R56, -126, PT ;  /* 0xc2fc00003800780b */ /* 0x000fe20003fce000 */
[--C-:B------:R-:W-:Y:S01]  /*1e90*/  FFMA R68, R68, UR7, -R2.reuse ;  /* 0x0000000744447c23 */ /* 0x100fe20008000802 */
[----:B------:R-:W-:Y:S02]  /*1ea0*/  ULDC UR7, c[0x0][0x604] ;  /* 0x0001810000077ab9 */ /* 0x000fe40000000800 */
[----:B------:R-:W-:Y:S01]  /*1eb0*/  @!P4 FMUL R49, R49, 0.5 ;  /* 0x3f0000003131c820 */ /* 0x000fe20000400000 */
[----:B------:R-:W-:Y:S01]  /*1ec0*/  FFMA R69, R69, UR7, -R2 ;  /* 0x0000000745457c23 */ /* 0x000fe20008000802 */
[----:B------:R-:W2:Y:S01]  /*1ed0*/  MUFU.EX2 R17, R17 ;  /* 0x0000001100117308 */ /* 0x000ea20000000800 */
[----:B---3--:R-:W-:Y:S01]  /*1ee0*/  @!P3 FMUL R122, R122, R122 ;  /* 0x0000007a7a7ab220 */ /* 0x008fe20000400000 */
[----:B------:R-:W-:Y:S01]  /*1ef0*/  FSETP.GEU.AND P3, PT, R40, -126, PT ;  /* 0xc2fc00002800780b */ /* 0x000fe20003f6e000 */
[----:B------:R-:W-:-:S02]  /*1f00*/  ULDC UR7, c[0x0][0x604] ;  /* 0x0001810000077ab9 */ /* 0x000fc40000000800 */
[--C-:B------:R-:W-:Y:S01]  /*1f10*/  FFMA R72, R72, UR7, -R2.reuse ;  /* 0x0000000748487c23 */ /* 0x100fe20008000802 */
[----:B------:R-:W-:Y:S01]  /*1f20*/  ULDC UR7, c[0x0][0x604] ;  /* 0x0001810000077ab9 */ /* 0x000fe20000000800 */
[----:B------:R-:W-:Y:S01]  /*1f30*/  @!P6 FMUL R56, R56, 0.5 ;  /* 0x3f0000003838e820 */ /* 0x000fe20000400000 */
[----:B------:R-:W3:Y:S01]  /*1f40*/  MUFU.EX2 R126, R36 ;  /* 0x00000024007e7308 */ /* 0x000ee20000000800 */
[----:B----4-:R-:W-:Y:S01]  /*1f50*/  @!P2 FMUL R15, R15, R15 ;  /* 0x0000000f0f0fa220 */ /* 0x010fe20000400000 */
[----:B------:R-:W-:Y:S01]  /*1f60*/  FSETP.GEU.AND P2, PT, R53, -126, PT ;  /* 0xc2fc00003500780b */ /* 0x000fe20003f4e000 */
[--C-:B------:R-:W-:Y:S01]  /*1f70*/  FFMA R73, R73, UR7, -R2.reuse ;  /* 0x0000000749497c23 */ /* 0x100fe20008000802 */
[----:B------:R-:W-:Y:S02]  /*1f80*/  ULDC UR7, c[0x0][0x604] ;  /* 0x0001810000077ab9 */ /* 0x000fe40000000800 */
[----:B------:R-:W-:Y:S01]  /*1f90*/  FFMA R76, R76, UR7, -R2 ;  /* 0x000000074c4c7c23 */ /* 0x000fe20008000802 */
[----:B------:R-:W-:Y:S01]  /*1fa0*/  @!P3 FMUL R40, R40, 0.5 ;  /* 0x3f0000002828b820 */ /* 0x000fe20000400000 */
[----:B------:R-:W4:Y:S01]  /*1fb0*/  MUFU.EX2 R19, R56 ;  /* 0x0000003800137308 */ /* 0x000f220000000800 */
[----:B--2---:R-:W-:Y:S01]  /*1fc0*/  @!P5 FMUL R17, R17, R17 ;  /* 0x000000111111d220 */ /* 0x004fe20000400000 */
[----:B------:R-:W-:Y:S01]  /*1fd0*/  FSETP.GEU.AND P5, PT, R57, -126, PT ;  /* 0xc2fc00003900780b */ /* 0x000fe20003fae000 */
[----:B------:R-:W-:-:S02]  /*1fe0*/  ULDC UR7, c[0x0][0x604] ;  /* 0x0001810000077ab9 */ /* 0x000fc40000000800 */
[--C-:B------:R-:W-:Y:S01]  /*1ff0*/  FFMA R77, R77, UR7, -R2.reuse ;  /* 0x000000074d4d7c23 */ /* 0x100fe20008000802 */
[----:B------:R-:W-:Y:S01]  /*2000*/  ULDC UR7, c[0x0][0x604] ;  /* 0x0001810000077ab9 */ /* 0x000fe20000000800 */
[----:B------:R-:W-:Y:S01]  /*2010*/  @!P2 FMUL R53, R53, 0.5 ;  /* 0x3f0000003535a820 */ /* 0x000fe20000400000 */
[----:B------:R-:W2:Y:S01]  /*2020*/  MUFU.EX2 R49, R49 ;  /* 0x0000003100317308 */ /* 0x000ea20000000800 */
[----:B---3--:R-:W-:Y:S01]  /*2030*/  @!P1 FMUL R126, R126, R126 ;  /* 0x0000007e7e7e9220 */ /* 0x008fe20000400000 */
[----:B------:R-:W-:Y:S01]  /*2040*/  FSETP.GEU.AND P1, PT, R48, -126, PT ;  /* 0xc2fc00003000780b */ /* 0x000fe20003f2e000 */
[--C-:B------:R-:W-:Y:S01]  /*2050*/  FFMA R80, R80, UR7, -R2.reuse ;  /* 0x0000000750507c23 */ /* 0x100fe20008000802 */
[----:B------:R-:W-:Y:S02]  /*2060*/  ULDC UR7, c[0x0][0x604] ;  /* 0x0001810000077ab9 */ /* 0x000fe40000000800 */
[----:B------:R-:W-:Y:S01]  /*2070*/  FFMA R81, R81, UR7, -R2 ;  /* 0x0000000751517c23 */ /* 0x000fe20008000802 */
[----:B------:R-:W-:Y:S01]  /*2080*/  @!P5 FMUL R57, R57, 0.5 ;  /* 0x3f0000003939d820 */ /* 0x000fe20000400000 */
[----:B------:R-:W3:Y:S01]  /*2090*/  MUFU.EX2 R128, R40 ;  /* 0x0000002800807308 */ /* 0x000ee20000000800 */
[----:B----4-:R-:W-:Y:S01]  /*20a0*/  @!P6 FMUL R19, R19, R19 ;  /* 0x000000131313e220 */ /* 0x010fe20000400000 */
[----:B------:R-:W-:Y:S01]  /*20b0*/  FSETP.GEU.AND P6, PT, R68, -126, PT ;  /* 0xc2fc00004400780b */ /* 0x000fe20003fce000 */
[----:B------:R-:W-:-:S02]  /*20c0*/  ULDC UR7, c[0x0][0x604] ;  /* 0x0001810000077ab9 */ /* 0x000fc40000000800 */
[--C-:B------:R-:W-:Y:S01]  /*20d0*/  FFMA R84, R84, UR7, -R2.reuse ;  /* 0x0000000754547c23 */ /* 0x100fe20008000802 */
[----:B------:R-:W-:Y:S01]  /*20e0*/  ULDC UR7, c[0x0][0x604] ;  /* 0x0001810000077ab9 */ /* 0x000fe20000000800 */
[----:B------:R-:W-:Y:S01]  /*20f0*/  @!P1 FMUL R48, R48, 0.5 ;  /* 0x3f00000030309820 */ /* 0x000fe20000400000 */
[----:B------:R-:W4:Y:S01]  /*2100*/  MUFU.EX2 R53, R53 ;  /* 0x0000003500357308 */ /* 0x000f220000000800 */
[----:B--2---:R-:W-:Y:S01]  /*2110*/  @!P4 FMUL R49, R49, R49 ;  /* 0x000000313131c220 */ /* 0x004fe20000400000 */
[----:B------:R-:W-:Y:S01]  /*2120*/  FSETP.GEU.AND P4, PT, R61, -126, PT ;  /* 0xc2fc00003d00780b */ /* 0x000fe20003f8e000 */
[----:B------:R-:W-:Y:S01]  /*2130*/  FFMA R2, R85, UR7, -R2 ;  /* 0x0000000755027c23 */ /* 0x000fe20008000802 */
[----:B------:R-:W-:Y:S02]  /*2140*/  ULDC UR7, c[0x0][0x604] ;  /* 0x0001810000077ab9 */ /* 0x000fe40000000800 */
[----:B------:R-:W-:Y:S01]  /*2150*/  FMUL R0, R0, UR7 ;  /* 0x0000000700007c20 */ /* 0x000fe20008400000 */
[----:B------:R-:W-:Y:S01]  /*2160*/  @!P6 FMUL R68, R68, 0.5 ;  /* 0x3f0000004444e820 */ /* 0x000fe20000400000 */
        /* <DEDUP_REMOVED lines=38> */
[--C-:B------:R-:W-:Y:S01]  /*23d0*/  FFMA R39, R39, UR7, -R0.reuse ;  /* 0x0000000727277c23 */ /* 0x100fe20008000800 */
[----:B------:R-:W-:Y:S02]  /*23e0*/  ULDC UR7, c[0x0][0x604] ;  /* 0x0001810000077ab9 */ /* 0x000fe40000000800 */
[----:B------:R-:W-:Y:S01]  /*23f0*/  FFMA R42, R42, UR7, -R0 ;  /* 0x000000072a2a7c23 */ /* 0x000fe20008000800 */
        /* <DEDUP_REMOVED lines=11> */
[----:B------:R-:W-:Y:S01]  /*24b0*/  FFMA R46, R46, UR7, -R0 ;  /* 0x000000072e2e7c23 */ /* 0x000fe20008000800 */
[----:B------:R-:W-:Y:S01]  /*24c0*/  ULDC UR7, c[0x0][0x604] ;  /* 0x0001810000077ab9 */ /* 0x000fe20000000800 */
[----:B------:R-:W-:Y:S01]  /*24d0*/  FADD R22, R11, R140 ;  /* 0x0000008c0b167221 */ /* 0x000fe20000000000 */
        /* <DEDUP_REMOVED lines=41> */
[----:B------:R-:W-:Y:S01]  /*2770*/  ULDC UR7, c[0x0][0x604] ;  /* 0x0001810000077ab9 */ /* 0x000fe20000000800 */
[----:B------:R-:W-:Y:S01]  /*2780*/  FADD R6, R124, R23 ;  /* 0x000000177c067221 */ /* 0x000fe20000000000 */
[--C-:B------:R-:W-:Y:S01]  /*2790*/  FFMA R66, R66, UR7, -R0.reuse ;  /* 0x0000000742427c23 */ /* 0x100fe20008000800 */
[----:B------:R-:W-:Y:S01]  /*27a0*/  @!P3 FMUL R76, R76, 0.5 ;  /* 0x3f0000004c4cb820 */ /* 0x000fe20000400000 */
[----:B------:R-:W4:Y:S01]  /*27b0*/  MUFU.EX2 R29, R72 ;  /* 0x00000048001d7308 */ /* 0x000f220000000800 */
[----:B--2---:R-:W-:Y:S01]  /*27c0*/  @!P5 FMUL R148, R148, R148 ;  /* 0x000000949494d220 */ /* 0x004fe20000400000 */
[----:B------:R-:W-:Y:S01]  /*27d0*/  FSETP.GEU.AND P5, PT, R31, -126, PT ;  /* 0xc2fc00001f00780b */ /* 0x000fe20003fae000 */
[----:B------:R-:W-:Y:S01]  /*27e0*/  ULDC UR7, c[0x0][0x604] ;  /* 0x0001810000077ab9 */ /* 0x000fe20000000800 */
[----:B------:R-:W-:Y:S01]  /*27f0*/  F2FP.F16.F32.PACK_AB R124, R11, R124 ;  /* 0x0000007c0b7c723e */ /* 0x000fe200000000ff */
[--C-:B------:R-:W-:Y:S01]  /*2800*/  FFMA R67, R67, UR7, -R0.reuse ;  /* 0x0000000743437c23 */ /* 0x100fe20008000800 */
[----:B------:R-:W-:Y:S01]  /*2810*/  ULDC UR7, c[0x0][0x604] ;  /* 0x0001810000077ab9 */ /* 0x000fe20000000800 */
[----:B------:R-:W-:Y:S01]  /*2820*/  @!P2 FMUL R27, R27, 0.5 ;  /* 0x3f0000001b1ba820 */ /* 0x000fe20000400000 */
[----:B------:R2:W5:Y:S01]  /*2830*/  MUFU.EX2 R150, R2 ;  /* 0x0000000200967308 */ /* 0x0005620000000800 */
[----:B---3--:R-:W-:Y:S01]  /*2840*/  @!P6 FMUL R123, R123, R123 ;  /* 0x0000007b7b7be220 */ /* 0x008fe20000400000 */
[----:B------:R-:W-:Y:S01]  /*2850*/  FSETP.GEU.AND P6, PT, R42, -126, PT ;  /* 0xc2fc00002a00780b */ /* 0x000fe20003fce000 */
[--C-:B------:R-:W-:Y:S01]  /*2860*/  FFMA R70, R70, UR7, -R0.reuse ;  /* 0x0000000746467c23 */ /* 0x100fe20008000800 */
[----:B------:R-:W-:Y:S01]  /*2870*/  ULDC UR7, c[0x0][0x604] ;  /* 0x0001810000077ab9 */ /* 0x000fe20000000800 */
[----:B------:R-:W-:Y:S01]  /*2880*/  F2FP.F16.F32.PACK_AB R140, R140, R23 ;  /* 0x000000178c8c723e */ /* 0x000fe200000000ff */
[--C-:B------:R-:W-:Y:S01]  /*2890*/  FFMA R74, R74, UR7, -R0.reuse ;  /* 0x000000074a4a7c23 */ /* 0x100fe20008000800 */
[----:B------:R-:W-:Y:S01]  /*28a0*/  @!P5 FMUL R31, R31, 0.5 ;  /* 0x3f0000001f1fd820 */ /* 0x000fe20000400000 */
[----:B------:R-:W3:Y:S01]  /*28b0*/  MUFU.EX2 R33, R76 ;  /* 0x0000004c00217308 */ /* 0x000ee20000000800 */
[----:B----4-:R-:W-:Y:S01]  /*28c0*/  @!P1 FMUL R29, R29, R29 ;  /* 0x0000001d1d1d9220 */ /* 0x010fe20000400000 */
[----:B------:R-:W-:Y:S01]  /*28d0*/  FSETP.GEU.AND P1, PT, R84, -126, PT ;  /* 0xc2fc00005400780b */ /* 0x000fe20003f2e000 */
[----:B------:R-:W-:Y:S01]  /*28e0*/  ULDC UR7, c[0x0][0x604] ;  /* 0x0001810000077ab9 */ /* 0x000fe20000000800 */
[----:B--2---:R-:W-:Y:S01]  /*28f0*/  FADD R2, R120, R19 ;  /* 0x0000001378027221 */ /* 0x004fe20000000000 */
[--C-:B------:R-:W-:Y:S01]  /*2900*/  FFMA R71, R71, UR7, -R0.reuse ;  /* 0x0000000747477c23 */ /* 0x100fe20008000800 */
[----:B------:R-:W-:Y:S01]  /*2910*/  ULDC UR7, c[0x0][0x604] ;  /* 0x0001810000077ab9 */ /* 0x000fe20000000800 */
[----:B------:R-:W-:Y:S01]  /*2920*/  @!P6 FMUL R42, R42, 0.5 ;  /* 0x3f0000002a2ae820 */ /* 0x000fe20000400000 */
[----:B------:R2:W4:Y:S01]  /*2930*/  MUFU.EX2 R8, R27 ;  /* 0x0000001b00087308 */ /* 0x0005220000000800 */
[----:B-----5:R-:W-:Y:S01]  /*2940*/  @!P4 FMUL R150, R150, R150 ;  /* 0x000000969696c220 */ /* 0x020fe20000400000 */
[----:B------:R-:W-:Y:S01]  /*2950*/  FSETP.GEU.AND P4, PT, R35, -126, PT ;  /* 0xc2fc00002300780b */ /* 0x000fe20003f8e000 */
[--C-:B------:R-:W-:Y:S01]  /*2960*/  FFMA R75, R75, UR7, -R0.reuse ;  /* 0x000000074b4b7c23 */ /* 0x100fe20008000800 */
[----:B------:R-:W-:Y:S01]  /*2970*/  ULDC UR7, c[0x0][0x604] ;  /* 0x0001810000077ab9 */ /* 0x000fe20000000800 */
[----:B------:R-:W-:Y:S01]  /*2980*/  F2FP.F16.F32.PACK_AB R120, R7, R120 ;  /* 0x000000780778723e */ /* 0x000fe200000000ff */
[--C-:B------:R-:W-:Y:S01]  /*2990*/  FFMA R82, R82, UR7, -R0.reuse ;  /* 0x0000000752527c23 */ /* 0x100fe20008000800 */
[----:B------:R-:W-:Y:S01]  /*29a0*/  @!P1 FMUL R84, R84, 0.5 ;  /* 0x3f00000054549820 */ /* 0x000fe20000400000 */
[----:B------:R5:W1:Y:S01]  /*29b0*/  MUFU.EX2 R10, R31 ;  /* 0x0000001f000a7308 */ /* 0x000a620000000800 */
[----:B---3--:R-:W-:Y:S01]  /*29c0*/  @!P3 FMUL R33, R33, R33 ;  /* 0x000000212121b220 */ /* 0x008fe20000400000 */
[----:B------:R-:W-:Y:S01]  /*29d0*/  FSETP.GEU.AND P3, PT, R26, -126, PT ;  /* 0xc2fc00001a00780b */ /* 0x000fe20003f6e000 */
[----:B------:R-:W-:Y:S01]  /*29e0*/  ULDC UR7, c[0x0][0x604] ;  /* 0x0001810000077ab9 */ /* 0x000fe20000000800 */
[----:B--2---:R-:W-:Y:S01]  /*29f0*/  FADD R27, R128, R29 ;  /* 0x0000001d801b7221 */ /* 0x004fe20000000000 */
[--C-:B------:R-:W-:Y:S01]  /*2a00*/  FFMA R83, R83, UR7, -R0.reuse ;  /* 0x0000000753537c23 */ /* 0x100fe20008000800 */
[----:B------:R-:W-:Y:S01]  /*2a10*/  ULDC UR7, c[0x0][0x604] ;  /* 0x0001810000077ab9 */ /* 0x000fe20000000800 */
[----:B------:R-:W-:Y:S01]  /*2a20*/  @!P4 FMUL R35, R35, 0.5 ;  /* 0x3f0000002323c820 */ /* 0x000fe20000400000 */
[----:B------:R-:W2:Y:S01]  /*2a30*/  MUFU.EX2 R129, R42 ;  /* 0x0000002a00817308 */ /* 0x000ea20000000800 */
[----:B----4-:R-:W-:Y:S01]  /*2a40*/  @!P2 FMUL R8, R8, R8 ;  /* 0x000000080808a220 */ /* 0x010fe20000400000 */
[----:B------:R-:W-:Y:S01]  /*2a50*/  FSETP.GEU.AND P2, PT, R39, -126, PT ;  /* 0xc2fc00002700780b */ /* 0x000fe20003f4e000 */
[--C-:B------:R-:W-:Y:S01]  /*2a60*/  FFMA R78, R78, UR7, -R0.reuse ;  /* 0x000000074e4e7c23 */ /* 0x100fe20008000800 */
[----:B------:R-:W-:Y:S01]  /*2a70*/  ULDC UR7, c[0x0][0x604] ;  /* 0x0001810000077ab9 */ /* 0x000fe20000000800 */
[----:B-----5:R-:W-:Y:S01]  /*2a80*/  FADD R31, R132, R37 ;  /* 0x00000025841f7221 */ /* 0x020fe20000000000 */
[--C-:B------:R-:W-:Y:S01]  /*2a90*/  FFMA R79, R79, UR7, -R0.reuse ;  /* 0x000000074f4f7c23 */ /* 0x100fe20008000800 */
[----:B------:R-:W-:Y:S01]  /*2aa0*/  @!P3 FMUL R26, R26, 0.5 ;  /* 0x3f0000001a1ab820 */ /* 0x000fe20000400000 */
[----:B------:R-:W3:Y:S01]  /*2ab0*/  MUFU.EX2 R41, R84 ;  /* 0x0000005400297308 */ /* 0x000ee20000000800 */
[----:B-1----:R-:W-:Y:S01]  /*2ac0*/  @!P5 FMUL R10, R10, R10 ;  /* 0x0000000a0a0ad220 */ /* 0x002fe20000400000 */
[----:B------:R-:W-:Y:S01]  /*2ad0*/  FSETP.GEU.AND P5, PT, R43, -126, PT ;  /* 0xc2fc00002b00780b */ /* 0x000fe20003fae000 */
[----:B------:R-:W-:Y:S01]  /*2ae0*/  ULDC UR7, c[0x0][0x604] ;  /* 0x0001810000077ab9 */ /* 0x000fe20000000800 */
[----:B------:R-:W-:Y:S01]  /*2af0*/  FADD R24, R2, R27 ;  /* 0x0000001b02187221 */ /* 0x000fe20000000000 */
[--C-:B------:R-:W-:Y:S01]  /*2b00*/  FFMA R86, R86, UR7, -R0.reuse ;  /* 0x0000000756567c23 */ /* 0x100fe20008000800 */
[----:B------:R-:W-:Y:S01]  /*2b10*/  FFMA R0, R87, UR10, -R0 ;  /* 0x0000000a57007c23 */ /* 0x000fe20008000800 */
[----:B------:R-:W-:Y:S01]  /*2b20*/  @!P2 FMUL R39, R39, 0.5 ;  /* 0x3f0000002727a820 */ /* 0x000fe20000400000 */
[----:B------:R1:W4:Y:S01]  /*2b30*/  MUFU.EX2 R12, R35 ;  /* 0x00000023000c7308 */ /* 0x0003220000000800 */
[----:B--2---:R-:W-:Y:S01]  /*2b40*/  @!P6 FMUL R129, R129, R129 ;  /* 0x000000818181e220 */ /* 0x004fe20000400000 */
[----:B------:R-:W-:Y:S01]  /*2b50*/  FSETP.GEU.AND P6, PT, R54, -126, PT ;  /* 0xc2fc00003600780b */ /* 0x000fe20003fce000 */
[----:B------:R-:W-:Y:S01]  /*2b60*/  FADD R2, R7, R136 ;  /* 0x0000008807027221 */ /* 0x000fe20000000000 */
[C---:B------:R-:W-:Y:S01]  /*2b70*/  FADD R27, R15.reuse, R144 ;  /* 0x000000900f1b7221 */ /* 0x040fe20000000000 */
[----:B------:R-:W-:-:S02]  /*2b80*/  F2FP.F16.F32.PACK_AB R128, R15, R128 ;  /* 0x000000800f80723e */ /* 0x000fc400000000ff */
[----:B------:R-:W-:Y:S01]  /*2b90*/  @!P5 FMUL R43, R43, 0.5 ;  /* 0x3f0000002b2bd820 */ /* 0x000fe20000400000 */
[----:B------:R2:W5:Y:S01]  /*2ba0*/  MUFU.EX2 R121, R26 ;  /* 0x0000001a00797308 */ /* 0x0005620000000800 */
[----:B---3--:R-:W-:Y:S01]  /*2bb0*/  @!P1 FMUL R41, R41, R41 ;  /* 0x0000002929299220 */ /* 0x008fe20000400000 */
[----:B------:R-:W-:Y:S01]  /*2bc0*/  FSETP.GEU.AND P1, PT, R34, -126, PT ;  /* 0xc2fc00002200780b */ /* 0x000fe20003f2e000 */
[C---:B-1----:R-:W-:Y:S01]  /*2bd0*/  FADD R35, R49.reuse, R148 ;  /* 0x0000009431237221 */ /* 0x042fe20000000000 */
[----:B------:R-:W-:Y:S02]  /*2be0*/  F2FP.F16.F32.PACK_AB R132, R49, R132 ;  /* 0x000000843184723e */ /* 0x000fe400000000ff */
[----:B------:R-:W-:Y:S01]  /*2bf0*/  F2FP.F16.F32.PACK_AB R136, R136, R19 ;  /* 0x000000138888723e */ /* 0x000fe200000000ff */
[----:B------:R-:W-:Y:S01]  /*2c00*/  @!P6 FMUL R54, R54, 0.5 ;  /* 0x3f0000003636e820 */ /* 0x000fe20000400000 */
[----:B------:R1:W3:Y:S01]  /*2c10*/  MUFU.EX2 R14, R39 ;  /* 0x00000027000e7308 */ /* 0x0002e20000000800 */
[----:B----4-:R-:W-:Y:S01]  /*2c20*/  @!P4 FMUL R12, R12, R12 ;  /* 0x0000000c0c0cc220 */ /* 0x010fe20000400000 */
[----:B------:R-:W-:Y:S01]  /*2c30*/  FSETP.GEU.AND P4, PT, R47, -126, PT ;  /* 0xc2fc00002f00780b */ /* 0x000fe20003f8e000 */
[----:B--2---:R-:W-:Y:S01]  /*2c40*/  FADD R26, R2, R27 ;  /* 0x0000001b021a7221 */ /* 0x004fe20000000000 */
[----:B------:R-:W-:Y:S01]  /*2c50*/  FADD R2, R9, R138 ;  /* 0x0000008a09027221 */ /* 0x000fe20000000000 */
[----:B------:R-:W-:Y:S01]  /*2c60*/  FADD R27, R17, R146 ;  /* 0x00000092111b7221 */ /* 0x000fe20000000000 */
[----:B------:R-:W-:Y:S01]  /*2c70*/  F2FP.F16.F32.PACK_AB R138, R138, R21 ;  /* 0x000000158a8a723e */ /* 0x000fe200000000ff */
[----:B------:R-:W-:Y:S01]  /*2c80*/  @!P1 FMUL R34, R34, 0.5 ;  /* 0x3f00000022229820 */ /* 0x000fe20000400000 */
[----:B------:R2:W4:Y:S01]  /*2c90*/  MUFU.EX2 R16, R43 ;  /* 0x0000002b00107308 */ /* 0x0005220000000800 */
[----:B-----5:R-:W-:Y:S01]  /*2ca0*/  @!P3 FMUL R121, R121, R121 ;  /* 0x000000797979b220 */ /* 0x020fe20000400000 */
[----:B------:R-:W-:Y:S01]  /*2cb0*/  FSETP.GEU.AND P3, PT, R38, -126, PT ;  /* 0xc2fc00002600780b */ /* 0x000fe20003f6e000 */
[----:B-1----:R-:W-:Y:S01]  /*2cc0*/  FADD R39, R6, R31 ;  /* 0x0000001f06277221 */ /* 0x002fe20000000000 */
[----:B------:R-:W-:Y:S01]  /*2cd0*/  FADD R6, R122, R21 ;  /* 0x000000157a067221 */ /* 0x000fe20000000000 */
[----:B------:R-:W-:Y:S01]  /*2ce0*/  FADD R31, R130, R33 ;  /* 0x00000021821f7221 */ /* 0x000fe20000000000 */
[----:B------:R-:W-:Y:S01]  /*2cf0*/  FADD R2, R2, R27 ;  /* 0x0000001b02027221 */ /* 0x000fe20000000000 */
[----:B------:R-:W-:Y:S01]  /*2d00*/  @!P4 FMUL R47, R47, 0.5 ;  /* 0x3f0000002f2fc820 */ /* 0x000fe20000400000 */
[----:B------:R-:W1:Y:S01]  /*2d10*/  MUFU.EX2 R125, R34 ;  /* 0x00000022007d7308 */ /* 0x000e620000000800 */
[----:B---3--:R-:W-:Y:S01]  /*2d20*/  @!P2 FMUL R14, R14, R14 ;  /* 0x0000000e0e0ea220 */ /* 0x008fe20000400000 */
[----:B------:R-:W-:Y:S01]  /*2d30*/  FSETP.GEU.AND P2, PT, R51, -126, PT ;  /* 0xc2fc00003300780b */ /* 0x000fe20003f4e000 */
[----:B------:R-:W-:Y:S01]  /*2d40*/  FADD R28, R6, R31 ;  /* 0x0000001f061c7221 */ /* 0x000fe20000000000 */
[----:B------:R-:W-:Y:S01]  /*2d50*/  FADD R6, R126, R25 ;  /* 0x000000197e067221 */ /* 0x000fe20000000000 */
[----:B------:R-:W-:Y:S01]  /*2d60*/  FADD R31, R134, R41 ;  /* 0x00000029861f7221 */ /* 0x000fe20000000000 */
[----:B--2---:R-:W-:Y:S01]  /*2d70*/  FADD R43, R22, R35 ;  /* 0x00000023162b7221 */ /* 0x004fe20000000000 */
[----:B------:R-:W-:Y:S01]  /*2d80*/  @!P3 FMUL R38, R38, 0.5 ;  /* 0x3f0000002626b820 */ /* 0x000fe20000400000 */
[----:B------:R-:W2:Y:S01]  /*2d90*/  MUFU.EX2 R18, R47 ;  /* 0x0000002f00127308 */ /* 0x000ea20000000800 */
[----:B----4-:R-:W-:Y:S01]  /*2da0*/  @!P5 FMUL R16, R16, R16 ;  /* 0x000000101010d220 */ /* 0x010fe20000400000 */
[----:B------:R-:W-:Y:S01]  /*2db0*/  FSETP.GEU.AND P5, PT, R55, -126, PT ;  /* 0xc2fc00003700780b */ /* 0x000fe20003fae000 */
[----:B------:R-:W-:Y:S01]  /*2dc0*/  FADD R31, R6, R31 ;  /* 0x0000001f061f7221 */ /* 0x000fe20000000000 */
[----:B------:R-:W-:Y:S01]  /*2dd0*/  FADD R22, R13, R142 ;  /* 0x0000008e0d167221 */ /* 0x000fe20000000000 */
[----:B------:R-:W-:Y:S01]  /*2de0*/  FADD R35, R53, R150 ;  /* 0x0000009635237221 */ /* 0x000fe20000000000 */
[----:B------:R-:W-:Y:S01]  /*2df0*/  FADD R24, R24, R39 ;  /* 0x0000002718187221 */ /* 0x000fe20000000000 */
[----:B------:R-:W-:Y:S01]  /*2e00*/  @!P2 FMUL R51, R51, 0.5 ;  /* 0x3f0000003333a820 */ /* 0x000fe20000400000 */
[----:B------:R-:W3:Y:S01]  /*2e10*/  MUFU.EX2 R54, R54 ;  /* 0x0000003600367308 */ /* 0x000ee20000000800 */
[----:B-1----:R-:W-:Y:S01]  /*2e20*/  @!P1 FMUL R125, R125, R125 ;  /* 0x0000007d7d7d9220 */ /* 0x002fe20000400000 */
[----:B------:R-:W-:Y:S01]  /*2e30*/  FSETP.GEU.AND P1, PT, R46, -126, PT ;  /* 0xc2fc00002e00780b */ /* 0x000fe20003f2e000 */
[----:B------:R-:W-:Y:S01]  /*2e40*/  FADD R35, R22, R35 ;  /* 0x0000002316237221 */ /* 0x000fe20000000000 */
[----:B------:R-:W-:Y:S01]  /*2e50*/  FADD R26, R26, R43 ;  /* 0x0000002b1a1a7221 */ /* 0x000fe20000000000 */
[----:B------:R-:W-:Y:S01]  /*2e60*/  FADD R31, R28, R31 ;  /* 0x0000001f1c1f7221 */ /* 0x000fe20000000000 */
[----:B------:R-:W-:Y:S01]  /*2e70*/  F2FP.F16.F32.PACK_AB R122, R9, R122 ;  /* 0x0000007a097a723e */ /* 0x000fe200000000ff */
[----:B------:R-:W-:Y:S01]  /*2e80*/  @!P5 FMUL R55, R55, 0.5 ;  /* 0x3f0000003737d820 */ /* 0x000fe20000400000 */
[----:B------:R-:W1:Y:S01]  /*2e90*/  MUFU.EX2 R127, R38 ;  /* 0x00000026007f7308 */ /* 0x000e620000000800 */
[----:B--2---:R-:W-:Y:S01]  /*2ea0*/  @!P4 FMUL R18, R18, R18 ;  /* 0x000000121212c220 */ /* 0x004fe20000400000 */
[----:B------:R-:W-:Y:S01]  /*2eb0*/  FSETP.GEU.AND P4, PT, R59, -126, PT ;  /* 0xc2fc00003b00780b */ /* 0x000fe20003f8e000 */
[----:B------:R-:W-:Y:S01]  /*2ec0*/  FADD R35, R2, R35 ;  /* 0x0000002302237221 */ /* 0x000fe20000000000 */
[----:B------:R-:W-:Y:S01]  /*2ed0*/  FADD R24, R24, R31 ;  /* 0x0000001f18187221 */ /* 0x000fe20000000000 */
[----:B------:R-:W-:-:S02]  /*2ee0*/  F2FP.F16.F32.PACK_AB R126, R13, R126 ;  /* 0x0000007e0d7e723e */ /* 0x000fc400000000ff */
[----:B------:R-:W-:Y:S01]  /*2ef0*/  @!P1 FMUL R46, R46, 0.5 ;  /* 0x3f0000002e2e9820 */ /* 0x000fe20000400000 */
[----:B------:R-:W2:Y:S01]  /*2f00*/  MUFU.EX2 R20, R51 ;  /* 0x0000003300147308 */ /* 0x000ea20000000800 */
[----:B---3--:R-:W-:Y:S01]  /*2f10*/  @!P6 FMUL R54, R54, R54 ;  /* 0x000000363636e220 */ /* 0x008fe20000400000 */
[----:B------:R-:W-:Y:S01]  /*2f20*/  FSETP.GEU.AND P6, PT, R66, -126, PT ;  /* 0xc2fc00004200780b */ /* 0x000fe20003fce000 */
[----:B------:R-:W-:Y:S01]  /*2f30*/  FADD R35, R26, R35 ;  /* 0x000000231a237221 */ /* 0x000fe20000000000 */
[----:B------:R-:W-:Y:S02]  /*2f40*/  F2FP.F16.F32.PACK_AB R130, R17, R130 ;  /* 0x000000821182723e */ /* 0x000fe400000000ff */
[----:B------:R-:W-:Y:S01]  /*2f50*/  F2FP.F16.F32.PACK_AB R134, R53, R134 ;  /* 0x000000863586723e */ /* 0x000fe200000000ff */
[----:B------:R-:W-:Y:S01]  /*2f60*/  @!P4 FMUL R59, R59, 0.5 ;  /* 0x3f0000003b3bc820 */ /* 0x000fe20000400000 */
[----:B------:R-:W3:Y:S01]  /*2f70*/  MUFU.EX2 R135, R55 ;  /* 0x0000003700877308 */ /* 0x000ee20000000800 */
[----:B-1----:R-:W-:Y:S01]  /*2f80*/  @!P3 FMUL R127, R127, R127 ;  /* 0x0000007f7f7fb220 */ /* 0x002fe20000400000 */
[----:B------:R-:W-:Y:S01]  /*2f90*/  FSETP.GEU.AND P3, PT, R50, -126, PT ;  /* 0xc2fc00003200780b */ /* 0x000fe20003f6e000 */
[----:B------:R-:W-:Y:S01]  /*2fa0*/  FADD R2, R24, R35 ;  /* 0x0000002318027221 */ /* 0x000fe20000000000 */
[----:B------:R-:W-:-:S02]  /*2fb0*/  F2FP.F16.F32.PACK_AB R142, R142, R25 ;  /* 0x000000198e8e723e */ /* 0x000fc400000000ff */
[----:B------:R-:W-:Y:S01]  /*2fc0*/  F2FP.F16.F32.PACK_AB R144, R144, R29 ;  /* 0x0000001d9090723e */ /* 0x000fe200000000ff */
[----:B------:R-:W-:Y:S01]  /*2fd0*/  @!P6 FMUL R66, R66, 0.5 ;  /* 0x3f0000004242e820 */ /* 0x000fe20000400000 */
[----:B------:R-:W1:Y:S01]  /*2fe0*/  MUFU.EX2 R131, R46 ;  /* 0x0000002e00837308 */ /* 0x000e620000000800 */
[----:B--2---:R-:W-:Y:S01]  /*2ff0*/  @!P2 FMUL R20, R20, R20 ;  /* 0x000000141414a220 */ /* 0x004fe20000400000 */
[----:B------:R-:W-:Y:S02]  /*3000*/  FSETP.GEU.AND P2, PT, R63, -126, PT ;  /* 0xc2fc00003f00780b */ /* 0x000fe40003f4e000 */
[----:B------:R-:W-:Y:S02]  /*3010*/  F2FP.F16.F32.PACK_AB R146, R146, R33 ;  /* 0x000000219292723e */ /* 0x000fe400000000ff */
[----:B------:R-:W-:Y:S01]  /*3020*/  F2FP.F16.F32.PACK_AB R148, R148, R37 ;  /* 0x000000259494723e */ /* 0x000fe200000000ff */
[----:B------:R-:W-:Y:S01]  /*3030*/  @!P3 FMUL R50, R50, 0.5 ;  /* 0x3f0000003232b820 */ /* 0x000fe20000400000 */
[----:B------:R-:W2:Y:S01]  /*3040*/  MUFU.EX2 R137, R59 ;  /* 0x0000003b00897308 */ /* 0x000ea20000000800 */
[----:B---3--:R-:W-:Y:S01]  /*3050*/  @!P5 FMUL R135, R135, R135 ;  /* 0x000000878787d220 */ /* 0x008fe20000400000 */
[----:B------:R-:W-:-:S02]  /*3060*/  FSETP.GEU.AND P5, PT, R67, -126, PT ;  /* 0xc2fc00004300780b */ /* 0x000fc40003fae000 */
[----:B------:R-:W-:-:S03]  /*3070*/  F2FP.F16.F32.PACK_AB R150, R150, R41 ;  /* 0x000000299696723e */ /* 0x000fc600000000ff */
[----:B------:R-:W-:Y:S01]  /*3080*/  @!P2 FMUL R63, R63, 0.5 ;  /* 0x3f0000003f3fa820 */ /* 0x000fe20000400000 */
[----:B------:R-:W3:Y:S01]  /*3090*/  MUFU.EX2 R133, R50 ;  /* 0x0000003200857308 */ /* 0x000ee20000000800 */
[----:B-1----:R-:W-:Y:S01]  /*30a0*/  @!P1 FMUL R131, R131, R131 ;  /* 0x0000008383839220 */ /* 0x002fe20000400000 */
[----:B------:R-:W-:-:S05]  /*30b0*/  FSETP.GEU.AND P1, PT, R58, -126, PT ;  /* 0xc2fc00003a00780b */ /* 0x000fca0003f2e000 */
[----:B------:R-:W-:Y:S01]  /*30c0*/  @!P5 FMUL R67, R67, 0.5 ;  /* 0x3f0000004343d820 */ /* 0x000fe20000400000 */
[----:B------:R-:W1:Y:S01]  /*30d0*/  MUFU.EX2 R66, R66 ;  /* 0x0000004200427308 */ /* 0x000e620000000800 */
[----:B--2---:R-:W-:Y:S01]  /*30e0*/  @!P4 FMUL R137, R137, R137 ;  /* 0x000000898989c220 */ /* 0x004fe20000400000 */
[----:B------:R-:W-:-:S03]  /*30f0*/  FSETP.GEU.AND P4, PT, R74, -126, PT ;  /* 0xc2fc00004a00780b */ /* 0x000fc60003f8e000 */
[----:B------:R-:W-:Y:S02]  /*3100*/  FADD R27, R8, R137 ;  /* 0x00000089081b7221 */ /* 0x000fe40000000000 */
[----:B------:R-:W-:Y:S01]  /*3110*/  @!P1 FMUL R58, R58, 0.5 ;  /* 0x3f0000003a3a9820 */ /* 0x000fe20000400000 */
[----:B------:R-:W2:Y:S01]  /*3120*/  MUFU.EX2 R139, R63 ;  /* 0x0000003f008b7308 */ /* 0x000ea20000000800 */
[----:B---3--:R-:W-:Y:S01]  /*3130*/  @!P3 FMUL R133, R133, R133 ;  /* 0x000000858585b220 */ /* 0x008fe20000400000 */
[----:B------:R-:W-:-:S05]  /*3140*/  FSETP.GEU.AND P3, PT, R62, -126, PT ;  /* 0xc2fc00003e00780b */ /* 0x000fca0003f6e000 */
[----:B------:R-:W-:Y:S01]  /*3150*/  @!P4 FMUL R74, R74, 0.5 ;  /* 0x3f0000004a4ac820 */ /* 0x000fe20000400000 */
[----:B------:R-:W3:Y:S01]  /*3160*/  MUFU.EX2 R141, R67 ;  /* 0x00000043008d7308 */ /* 0x000ee20000000800 */
[----:B-1----:R-:W-:Y:S01]  /*3170*/  @!P6 FMUL R66, R66, R66 ;  /* 0x000000424242e220 */ /* 0x002fe20000400000 */
[----:B------:R-:W-:-:S03]  /*3180*/  FSETP.GEU.AND P6, PT, R82, -126, PT ;  /* 0xc2fc00005200780b */ /* 0x000fc60003fce000 */
[----:B------:R-:W-:Y:S01]  /*3190*/  FADD R30, R125, R66 ;  /* 0x000000427d1e7221 */ /* 0x000fe20000000000 */
[----:B------:R-:W-:Y:S01]  /*31a0*/  F2FP.F16.F32.PACK_AB R125, R12, R125 ;  /* 0x0000007d0c7d723e */ /* 0x000fe200000000ff */
[----:B------:R-:W-:Y:S01]  /*31b0*/  @!P3 FMUL R62, R62, 0.5 ;  /* 0x3f0000003e3eb820 */ /* 0x000fe20000400000 */
[----:B------:R-:W1:Y:S01]  /*31c0*/  MUFU.EX2 R58, R58 ;  /* 0x0000003a003a7308 */ /* 0x000e620000000800 */
[----:B--2---:R-:W-:Y:S01]  /*31d0*/  @!P2 FMUL R139, R139, R139 ;  /* 0x0000008b8b8ba220 */ /* 0x004fe20000400000 */
[----:B------:R-:W-:-:S05]  /*31e0*/  FSETP.GEU.AND P2, PT, R75, -126, PT ;  /* 0xc2fc00004b00780b */ /* 0x000fca0003f4e000 */
[----:B------:R-:W-:Y:S01]  /*31f0*/  @!P6 FMUL R82, R82, 0.5 ;  /* 0x3f0000005252e820 */ /* 0x000fe20000400000 */
[----:B------:R-:W2:Y:S01]  /*3200*/  MUFU.EX2 R74, R74 ;  /* 0x0000004a004a7308 */ /* 0x000ea20000000800 */
[----:B---3--:R-:W-:Y:S01]  /*3210*/  @!P5 FMUL R141, R141, R141 ;  /* 0x0000008d8d8dd220 */ /* 0x008fe20000400000 */
[----:B------:R-:W-:-:S03]  /*3220*/  FSETP.GEU.AND P5, PT, R83, -126, PT ;  /* 0xc2fc00005300780b */ /* 0x000fc60003fae000 */
[----:B------:R-:W-:Y:S01]  /*3230*/  FADD R32, R12, R141 ;  /* 0x0000008d0c207221 */ /* 0x000fe20000000000 */
[----:B------:R-:W-:Y:S01]  /*3240*/  F2FP.F16.F32.PACK_AB R141, R141, R66 ;  /* 0x000000428d8d723e */ /* 0x000fe200000000ff */
        /* <DEDUP_REMOVED lines=9> */
[----:B------:R-:W-:Y:S02]  /*32e0*/  FSETP.GEU.AND P4, PT, R78, -126, PT ;  /* 0xc2fc00004e00780b */ /* 0x000fe40003f8e000 */
[----:B------:R-:W-:Y:S01]  /*32f0*/  F2FP.F16.F32.PACK_AB R137, R137, R58 ;  /* 0x0000003a8989723e */ /* 0x000fe200000000ff */
[----:B------:R-:W-:Y:S01]  /*3300*/  FADD R45, R129, R74 ;  /* 0x0000004a812d7221 */ /* 0x000fe20000000000 */
[----:B------:R-:W-:Y:S01]  /*3310*/  F2FP.F16.F32.PACK_AB R129, R16, R129 ;  /* 0x000000811081723e */ /* 0x000fe200000000ff */
[----:B------:R-:W-:Y:S01]  /*3320*/  @!P1 FMUL R70, R70, 0.5 ;  /* 0x3f00000046469820 */ /* 0x000fe20000400000 */
[----:B------:R-:W2:Y:S01]  /*3330*/  MUFU.EX2 R82, R82 ;  /* 0x0000005200527308 */ /* 0x000ea20000000800 */
[----:B---3--:R-:W-:Y:S01]  /*3340*/  @!P3 FMUL R62, R62, R62 ;  /* 0x0000003e3e3eb220 */ /* 0x008fe20000400000 */
[----:B------:R-:W-:Y:S01]  /*3350*/  FSETP.GEU.AND P3, PT, R71, -126, PT ;  /* 0xc2fc00004700780b */ /* 0x000fe20003f6e000 */
[----:B------:R-:W-:Y:S01]  /*3360*/  FADD R36, R22, R45 ;  /* 0x0000002d16247221 */ /* 0x000fe20000000000 */
[----:B------:R-:W-:-:S02]  /*3370*/  FADD R22, R10, R139 ;  /* 0x0000008b0a167221 */ /* 0x000fc40000000000 */
        /* <DEDUP_REMOVED lines=10> */
[----:B------:R-:W-:Y:S01]  /*3420*/  FSETP.GEU.AND P6, PT, R86, -126, PT ;  /* 0xc2fc00005600780b */ /* 0x000fe20003fce000 */
[----:B------:R-:W-:Y:S02]  /*3430*/  FADD R34, R27, R34 ;  /* 0x000000221b227221 */ /* 0x000fe40000000000 */
[----:B------:R-:W-:Y:S01]  /*3440*/  FADD R47, R133, R82 ;  /* 0x00000052852f7221 */ /* 0x000fe20000000000 */
[----:B------:R-:W-:Y:S01]  /*3450*/  F2FP.F16.F32.PACK_AB R133, R20, R133 ;  /* 0x000000851485723e */ /* 0x000fe200000000ff */
[----:B------:R-:W-:Y:S01]  /*3460*/  @!P2 FMUL R79, R79, 0.5 ;  /* 0x3f0000004f4fa820 */ /* 0x000fe20000400000 */
[----:B------:R-:W2:Y:S01]  /*3470*/  MUFU.EX2 R143, R71 ;  /* 0x00000047008f7308 */ /* 0x000ea20000000800 */
[----:B---3--:R-:W-:Y:S01]  /*3480*/  @!P5 FMUL R149, R149, R149 ;  /* 0x000000959595d220 */ /* 0x008fe20000400000 */
[----:B------:R-:W-:Y:S01]  /*3490*/  FSETP.GEU.AND P5, PT, R0, -126, PT ;  /* 0xc2fc00000000780b */ /* 0x000fe20003fae000 */
[----:B------:R-:W-:-:S02]  /*34a0*/  FADD R55, R30, R47 ;  /* 0x0000002f1e377221 */ /* 0x000fc40000000000 */
[----:B------:R-:W-:Y:S01]  /*34b0*/  FADD R51, R20, R149 ;  /* 0x0000009514337221 */ /* 0x000fe20000000000 */
[----:B------:R-:W-:Y:S01]  /*34c0*/  F2FP.F16.F32.PACK_AB R149, R149, R82 ;  /* 0x000000529595723e */ /* 0x000fe200000000ff */
[----:B------:R-:W-:Y:S01]  /*34d0*/  @!P6 FMUL R86, R86, 0.5 ;  /* 0x3f0000005656e820 */ /* 0x000fe20000400000 */
[----:B------:R-:W3:Y:S01]  /*34e0*/  MUFU.EX2 R78, R78 ;  /* 0x0000004e004e7308 */ /* 0x000ee20000000800 */
[----:B-1----:R-:W-:Y:S01]  /*34f0*/  @!P1 FMUL R70, R70, R70 ;  /* 0x0000004646469220 */ /* 0x002fe20000400000 */
[----:B------:R-:W-:Y:S01]  /*3500*/  FADD R57, R32, R51 ;  /* 0x0000003320397221 */ /* 0x000fe20000000000 */
[----:B------:R-:W-:Y:S02]  /*3510*/  FADD R36, R36, R55 ;  /* 0x0000003724247221 */ /* 0x000fe40000000000 */
[----:B------:R-:W-:Y:S01]  /*3520*/  FADD R27, R127, R70 ;  /* 0x000000467f1b7221 */ /* 0x000fe20000000000 */
[----:B------:R-:W-:Y:S01]  /*3530*/  FADD R34, R34, R57 ;  /* 0x0000003922227221 */ /* 0x000fe20000000000 */
[----:B------:R-:W-:Y:S01]  /*3540*/  @!P5 FMUL R0, R0, 0.5 ;  /* 0x3f0000000000d820 */ /* 0x000fe20000400000 */
[----:B------:R-:W1:Y:S01]  /*3550*/  MUFU.EX2 R147, R79 ;  /* 0x0000004f00937308 */ /* 0x000e620000000800 */
[----:B--2---:R-:W-:Y:S01]  /*3560*/  @!P3 FMUL R143, R143, R143 ;  /* 0x0000008f8f8fb220 */ /* 0x004fe20000400000 */
[----:B------:R-:W-:-:S03]  /*3570*/  F2FP.F16.F32.PACK_AB R127, R14, R127 ;  /* 0x0000007f0e7f723e */ /* 0x000fc600000000ff */
[----:B------:R-:W-:Y:S01]  /*3580*/  FADD R30, R14, R143 ;  /* 0x0000008f0e1e7221 */ /* 0x000fe20000000000 */
[----:B------:R-:W-:Y:S02]  /*3590*/  F2FP.F16.F32.PACK_AB R143, R143, R70 ;  /* 0x000000468f8f723e */ /* 0x000fe400000000ff */
[----:B------:R-:W2:Y:S01]  /*35a0*/  MUFU.EX2 R151, R86 ;  /* 0x0000005600977308 */ /* 0x000ea20000000800 */
[----:B---3--:R-:W-:-:S04]  /*35b0*/  @!P4 FMUL R78, R78, R78 ;  /* 0x0000004e4e4ec220 */ /* 0x008fc80000400000 */
[----:B------:R-:W-:Y:S01]  /*35c0*/  FADD R45, R131, R78 ;  /* 0x0000004e832d7221 */ /* 0x000fe20000000000 */
[----:B------:R-:W-:Y:S02]  /*35d0*/  F2FP.F16.F32.PACK_AB R131, R18, R131 ;  /* 0x000000831283723e */ /* 0x000fe400000000ff */
[----:B------:R3:W4:Y:S01]  /*35e0*/  MUFU.EX2 R6, R0 ;  /* 0x0000000000067308 */ /* 0x0007220000000800 */
[----:B-1----:R-:W-:-:S04]  /*35f0*/  @!P2 FMUL R147, R147, R147 ;  /* 0x000000939393a220 */ /* 0x002fc80000400000 */
[----:B------:R-:W-:Y:S01]  /*3600*/  FADD R47, R18, R147 ;  /* 0x00000093122f7221 */ /* 0x000fe20000000000 */
[----:B------:R-:W-:Y:S01]  /*3610*/  F2FP.F16.F32.PACK_AB R147, R147, R78 ;  /* 0x0000004e9393723e */ /* 0x000fe200000000ff */
[----:B--2---:R-:W-:Y:S01]  /*3620*/  @!P6 FMUL R151, R151, R151 ;  /* 0x000000979797e220 */ /* 0x004fe20000400000 */
[----:B---3--:R-:W-:Y:S01]  /*3630*/  FADD R0, R123, R62 ;  /* 0x0000003e7b007221 */ /* 0x008fe20000000000 */
[----:B------:R-:W-:Y:S01]  /*3640*/  FADD R22, R22, R47 ;  /* 0x0000002f16167221 */ /* 0x000fe20000000000 */
[----:B------:R-:W-:Y:S01]  /*3650*/  F2FP.F16.F32.PACK_AB R123, R10, R123 ;  /* 0x0000007b0a7b723e */ /* 0x000fe200000000ff */
[----:B------:R-:W-:Y:S01]  /*3660*/  FADD R32, R54, R151 ;  /* 0x0000009736207221 */ /* 0x000fe20000000000 */
[----:B------:R-:W-:Y:S01]  /*3670*/  FADD R0, R0, R45 ;  /* 0x0000002d00007221 */ /* 0x000fe20000000000 */
[----:B----4-:R-:W-:Y:S02]  /*3680*/  @!P5 FMUL R6, R6, R6 ;  /* 0x000000060606d220 */ /* 0x010fe40000400000 */
[----:B------:R-:W-:-:S02]  /*3690*/  FADD R27, R27, R32 ;  /* 0x000000201b1b7221 */ /* 0x000fc40000000000 */
[C---:B------:R-:W-:Y:S02]  /*36a0*/  FADD R51, R135.reuse, R6 ;  /* 0x0000000687337221 */ /* 0x040fe40000000000 */
[----:B------:R-:W-:Y:S01]  /*36b0*/  FADD R27, R0, R27 ;  /* 0x0000001b001b7221 */ /* 0x000fe20000000000 */
[----:B------:R-:W-:Y:S01]  /*36c0*/  MOV R0, UR31 ;  /* 0x0000001f00007c02 */ /* 0x000fe20008000f00 */
[----:B------:R-:W-:Y:S02]  /*36d0*/  FADD R51, R30, R51 ;  /* 0x000000331e337221 */ /* 0x000fe40000000000 */
[----:B------:R-:W-:Y:S01]  /*36e0*/  FADD R27, R36, R27 ;  /* 0x0000001b241b7221 */ /* 0x000fe20000000000 */
[----:B------:R1:W-:Y:S01]  /*36f0*/  SYNCS.ARRIVE.TRANS64.A1T0 RZ, [R0+UR34], RZ ;  /* 0x000000ff00ff79a7 */ /* 0x0003e20008100022 */
[----:B------:R-:W-:Y:S01]  /*3700*/  F2FP.F16.F32.PACK_AB R135, R135, R54 ;  /* 0x000000368787723e */ /* 0x000fe200000000ff */
[----:B------:R-:W-:-:S04]  /*3710*/  FADD R51, R22, R51 ;  /* 0x0000003316337221 */ /* 0x000fc80000000000 */
[----:B------:R-:W-:-:S04]  /*3720*/  FADD R34, R34, R51 ;  /* 0x0000003322227221 */ /* 0x000fc80000000000 */
[----:B-1----:R-:W-:Y:S01]  /*3730*/  FADD R0, R27, R34 ;  /* 0x000000221b007221 */ /* 0x002fe20000000000 */
[----:B------:R-:W-:Y:S06]  /*3740*/  @!P0 BRA `(.L_x_19) ;  /* 0x0000000000048947 */ /* 0x000fec0003800000 */
[----:B------:R-:W-:Y:S01]  /*3750*/  BPT.TRAP 0x1 ;  /* 0x000000040000795c */ /* 0x000fe20000300000 */
.L_x_19:
[----:B------:R-:W1:Y:S01]  /*3760*/  SYNCS.PHASECHK.TRANS64.TRYWAIT P1, [UR36+0x48008], R5 ;  /* 0x04800805ff0075a7 */ /* 0x000e620008020164 */
[----:B------:R-:W-:Y:S01]  /*3770*/  ULOP3.LUT UR7, UR30, 0x4000000, URZ, 0xfc, !UPT ;  /* 0x040000001e077892 */ /* 0x000fe2000f8efc3f */
[----:B-1----:R-:W-:Y:S11]  /*3780*/  @!P1 BRA `(.L_x_20) ;  /* 0x0000006c00789947 */ /* 0x002ff60003800000 */
.L_x_100:
[----:B------:R-:W-:Y:S01]  /*3790*/  UIADD3 UR10, UR7, 0xc00, URZ ;  /* 0x00000c00070a7890 */ /* 0x000fe2000fffe03f */
[----:B------:R-:W-:Y:S01]  /*37a0*/  WARPGROUP.ARRIVE ;  /* 0x00000000000079c5 */ /* 0x000fe20000000000 */
[----:B------:R-:W-:Y:S01]  /*37b0*/  UMOV UR11, 0x40000040 ;  /* 0x40000040000b7882 */ /* 0x000fe20000000000 */
[----:B------:R-:W-:-:S06]  /*37c0*/  F2FP.F16.F32.PACK_AB R151, R6, R151 ;  /* 0x000000970697723e */ /* 0x000fcc00000000ff */
[----:B------:R-:W-:Y:S01]  /*37d0*/  HGMMA.64x192x16.F32 R24, R120, gdesc[UR8].tnspB, RZ, !UPT, gsb0 ;  /* 0x42e0000878187df0 */ /* 0x000fe2000c0008ff */
[----:B------:R-:W-:Y:S01]  /*37e0*/  UIADD3 UR10, UR7, 0xc80, URZ ;  /* 0x00000c80070a7890 */ /* 0x000fe2000fffe03f */
[----:B------:R-:W-:Y:S01]  /*37f0*/  UMOV UR11, 0x40000040 ;  /* 0x40000040000b7882 */ /* 0x000fe20000000000 */
[----:B------:R-:W-:Y:S02]  /*3800*/  WARPGROUP.DEPBAR.LE gsb0, 0x0 ;  /* 0x00008000000079c5 */ /* 0x000fe40000010000 */
[----:B------:R-:W-:-:S15]  /*3810*/  WARPGROUP.ARRIVE ;  /* 0x00000000000079c5 */ /* 0x000fde0000000000 */
[----:B------:R-:W-:Y:S01]  /*3820*/  HGMMA.64x192x16.F32 R24, R124, gdesc[UR8].tnspB, R24, gsb0 ;  /* 0x42e000087c187df0 */ /* 0x000fe20008000818 */
        /* <DEDUP_REMOVED lines=29> */
[----:B------:R-:W-:Y:S03]  /*3a00*/  HGMMA.64x192x16.F32 R24, R148, gdesc[UR8].tnspB, R24, gsb0 ;  /* 0x42e0000894187df0 */ /* 0x000fe60008000818 */
[----:B------:R-:W-:Y:S02]  /*3a10*/  WARPGROUP.DEPBAR.LE gsb0, 0x0 ;  /* 0x00008000000079c5 */ /* 0x000fe40000010000 */
[----:B------:R-:W-:Y:S05]  /*3a20*/  @!P0 BRA `(.L_x_21) ;  /* 0x0000000000048947 */ /* 0x000fea0003800000 */
[----:B------:R-:W-:Y:S01]  /*3a30*/  BPT.TRAP 0x1 ;  /* 0x000000040000795c */ /* 0x000fe20000300000 */
.L_x_21:
[----:B------:R-:W-:Y:S02]  /*3a40*/  UISETP.GT.U32.AND UP0, UPT, UR4, 0x1, UPT ;  /* 0x000000010400788c */ /* 0x000fe4000bf04070 */
[----:B------:R-:W-:-:S04]  /*3a50*/  UIADD3 UR10, UR36, 0x48028, URZ ;  /* 0x00048028240a7890 */ /* 0x000fc8000fffe03f */
[----:B------:R-:W-:Y:S01]  /*3a60*/  PLOP3.LUT P1, PT, PT, PT, UP0, 0x80, 0x0 ;  /* 0x000000000000781c */ /* 0x000fe20003f2f008 */
[----:B------:R-:W-:-:S09]  /*3a70*/  UPRMT UR10, URZ, 0x654, UR10 ;  /* 0x000006543f0a7896 */ /* 0x000fd2000800000a */
[----:B------:R-:W-:Y:S03]  /*3a80*/  SYNCS.ARRIVE.TRANS64.RED.A1T0 RZ, [UR10], RZ ;  /* 0x000000ffffff79a7 */ /* 0x000fe6000810040a */
[----:B------:R-:W-:Y:S05]  /*3a90*/  @P1 BRA `(.L_x_22) ;  /* 0x0000000000041947 */ /* 0x000fea0003800000 */
[----:B------:R-:W-:Y:S01]  /*3aa0*/  BPT.TRAP 0x1 ;  /* 0x000000040000795c */ /* 0x000fe20000300000 */
.L_x_22:
[----:B------:R-:W-:Y:S02]  /*3ab0*/  ULDC UR4, c[0x0][0x28c] ;  /* 0x0000a30000047ab9 */ /* 0x000fe40000000800 */
[----:B------:R-:W-:-:S06]  /*3ac0*/  UISETP.GE.AND UP0, UPT, UR4, 0x81, UPT ;  /* 0x000000810400788c */ /* 0x000fcc000bf06270 */
[----:B------:R-:W-:-:S13]  /*3ad0*/  PLOP3.LUT P2, PT, PT, PT, UP0, 0x80, 0x0 ;  /* 0x000000000000781c */ /* 0x000fda0003f4f008 */
[----:B------:R-:W-:Y:S05]  /*3ae0*/  @!P2 BRA `(.L_x_23) ;  /* 0x000000300008a947 */ /* 0x000fea0003800000 */
[----:B------:R-:W-:Y:S01]  /*3af0*/  UIADD3 UR4, UR4, 0x7f, URZ ;  /* 0x0000007f04047890 */ /* 0x000fe2000fffe03f */
[----:B-1----:R-:W-:Y:S01]  /*3b00*/  MOV R5, R3 ;  /* 0x0000000300057202 */ /* 0x002fe20000000f00 */
[----:B------:R-:W-:Y:S01]  /*3b10*/  UMOV UR60, 0x2 ;  /* 0x00000002003c7882 */ /* 0x000fe20000000000 */
[----:B------:R-:W-:Y:S01]  /*3b20*/  MOV R7, R4 ;  /* 0x0000000400077202 */ /* 0x000fe20000000f00 */
[----:B------:R-:W-:Y:S01]  /*3b30*/  USHF.R.S32.HI UR10, URZ, 0x1f, UR4 ;  /* 0x0000001f3f0a7899 */ /* 0x000fe20008011404 */
[----:B------:R-:W-:Y:S01]  /*3b40*/  UMOV UR39, 0x1 ;  /* 0x0000000100277882 */ /* 0x000fe20000000000 */
[----:B------:R-:W-:Y:S02]  /*3b50*/  ULDC UR61, c[0x0][0x604] ;  /* 0x00018100003d7ab9 */ /* 0x000fe40000000800 */
[----:B------:R-:W-:-:S03]  /*3b60*/  ULEA.HI UR10, UR10, UR4, URZ, 0x7 ;  /* 0x000000040a0a7291 */ /* 0x000fc6000f8f383f */
[----:B------:R-:W-:Y:S01]  /*3b70*/  UMOV UR4, URZ ;  /* 0x0000003f00047c82 */ /* 0x000fe20008000000 */
[----:B------:R-:W-:-:S12]  /*3b80*/  USHF.R.S32.HI UR38, URZ, 0x7, UR10 ;  /* 0x000000073f267899 */ /* 0x000fd8000801140a */
.L_x_34:
[----:B------:R-:W-:-:S13]  /*3b90*/  PLOP3.LUT P3, PT, PT, PT, UP1, 0x80, 0x0 ;  /* 0x000000000000781c */ /* 0x000fda0003f6f018 */
[----:B-1----:R-:W-:Y:S05]  /*3ba0*/  @!P3 BRA `(.L_x_24) ;  /* 0x000000000004b947 */ /* 0x002fea0003800000 */
[----:B------:R-:W-:Y:S01]  /*3bb0*/  BPT.TRAP 0x1 ;  /* 0x000000040000795c */ /* 0x000fe20000300000 */
.L_x_24:
[----:B------:R-:W-:Y:S01]  /*3bc0*/  ULEA UR10, UR60, UR36, 0x3 ;  /* 0x000000243c0a7291 */ /* 0x000fe2000f8e183f */
[----:B------:R-:W-:-:S04]  /*3bd0*/  MOV R3, UR4 ;  /* 0x0000000400037c02 */ /* 0x000fc80008000f00 */
[----:B------:R-:W-:-:S04]  /*3be0*/  SHF.L.U32 R3, R3, 0x1f, RZ ;  /* 0x0000001f03037819 */ /* 0x000fc800000006ff */
[----:B------:R-:W1:Y:S02]  /*3bf0*/  SYNCS.PHASECHK.TRANS64.TRYWAIT P2, [UR10+0x48000], R3 ;  /* 0x04800003ff0075a7 */ /* 0x000e64000804014a */
[----:B-1----:R-:W-:Y:S05]  /*3c00*/  @!P2 BRA `(.L_x_25) ;  /* 0x000000680070a947 */ /* 0x002fea0003800000 */
.L_x_101:
[----:B------:R-:W-:Y:S01]  /*3c10*/  UIMAD UR54, UR60, 0xc00, UR6 ;  /* 0x00000c003c3678a4 */ /* 0x000fe2000f8e0206 */
[----:B------:R-:W-:Y:S01]  /*3c20*/  WARPGROUP.ARRIVE ;  /* 0x00000000000079c5 */ /* 0x000fe20000000000 */
[----:B------:R-:W-:Y:S01]  /*3c30*/  UMOV UR55, 0x40000040 ;  /* 0x4000004000377882 */ /* 0x000fe20000000000 */
[----:B------:R-:W-:Y:S01]  /*3c40*/  UMOV UR51, 0x40000040 ;  /* 0x4000004000337882 */ /* 0x000fe20000000000 */
[----:B------:R-:W-:Y:S02]  /*3c50*/  UIADD3 UR50, UR54, 0x2, URZ ;  /* 0x0000000236327890 */ /* 0x000fe4000fffe03f */
[----:B------:R-:W-:Y:S01]  /*3c60*/  UIADD3 UR46, UR54, 0x4, URZ ;  /* 0x00000004362e7890 */ /* 0x000fe2000fffe03f */
[----:B------:R-:W-:Y:S02]  /*3c70*/  UMOV UR47, 0x40000040 ;  /* 0x40000040002f7882 */ /* 0x000fe40000000000 */
[----:B------:R-:W-:Y:S01]  /*3c80*/  HGMMA.64x128x16.F32 R120, gdesc[UR52], RZ, !UPT, gsb0 ;  /* 0x01e00000347879f0 */ /* 0x000fe2000c0008ff */
[----:B------:R-:W-:Y:S01]  /*3c90*/  UIADD3 UR42, UR54, 0x6, URZ ;  /* 0x00000006362a7890 */ /* 0x000fe2000fffe03f */
[----:B------:R-:W-:Y:S01]  /*3ca0*/  UMOV UR43, 0x40000040 ;  /* 0x40000040002b7882 */ /* 0x000fe20000000000 */
        /* <DEDUP_REMOVED lines=46> */
[----:B------:R-:W-:-:S04]  /*3f90*/  UIADD3 UR10, UR60, 0x1, URZ ;  /* 0x000000013c0a7890 */ /* 0x000fc8000fffe03f */
[----:B------:R-:W-:-:S04]  /*3fa0*/  UISETP.NE.AND UP0, UPT, UR10, 0x5, UPT ;  /* 0x000000050a00788c */ /* 0x000fc8000bf05270 */
[----:B------:R-:W-:Y:S02]  /*3fb0*/  USEL UR11, URZ, 0x1, UP0 ;  /* 0x000000013f0b7887 */ /* 0x000fe40008000000 */
[----:B------:R-:W-:Y:S02]  /*3fc0*/  USEL UR10, UR10, URZ, UP0 ;  /* 0x0000003f0a0a7287 */ /* 0x000fe40008000000 */
[----:B------:R-:W-:Y:S01]  /*3fd0*/  ULOP3.LUT UR4, UR4, UR11, URZ, 0x3c, !UPT ;  /* 0x0000000b04047292 */ /* 0x000fe2000f8e3c3f */
[----:B------:R-:W-:Y:S02]  /*3fe0*/  WARPGROUP.DEPBAR.LE gsb0, 0x0 ;  /* 0x00008000000079c5 */ /* 0x000fe40000010000 */
[----:B------:R-:W-:-:S06]  /*3ff0*/  WARPGROUP.ARRIVE ;  /* 0x00000000000079c5 */ /* 0x000fcc0000000000 */
[----:B------:R-:W-:Y:S03]  /*4000*/  HGMMA.64x128x16.F32 R120, gdesc[UR56], R120, gsb0 ;  /* 0x01e00000387879f0 */ /* 0x000fe60008000878 */
[----:B------:R-:W-:Y:S02]  /*4010*/  WARPGROUP.DEPBAR.LE gsb0, 0x0 ;  /* 0x00008000000079c5 */ /* 0x000fe40000010000 */
[----:B------:R-:W-:Y:S05]  /*4020*/  @!P3 BRA `(.L_x_26) ;  /* 0x000000000004b947 */ /* 0x000fea0003800000 */
[----:B------:R-:W-:Y:S01]  /*4030*/  BPT.TRAP 0x1 ;  /* 0x000000040000795c */ /* 0x000fe20000300000 */
.L_x_26:
[----:B-1----:R-:W-:Y:S01]  /*4040*/  FMNMX R4, R120, R5, !PT ;  /* 0x0000000578047209 */ /* 0x002fe20007800000 */
[----:B------:R-:W-:Y:S01]  /*4050*/  ULEA UR11, UR10, UR36, 0x3 ;  /* 0x000000240a0b7291 */ /* 0x000fe2000f8e183f */
[----:B------:R-:W-:Y:S02]  /*4060*/  FMNMX R10, R122, R7, !PT ;  /* 0x000000077a0a7209 */ /* 0x000fe40007800000 */
[----:B------:R-:W-:Y:S02]  /*4070*/  FMNMX R3, R121, R4, !PT ;  /* 0x0000000479037209 */ /* 0x000fe40007800000 */
[----:B------:R-:W-:Y:S02]  /*4080*/  FMNMX R9, R123, R10, !PT ;  /* 0x0000000a7b097209 */ /* 0x000fe40007800000 */
[----:B------:R-:W-:Y:S02]  /*4090*/  FMNMX R4, R124, R3, !PT ;  /* 0x000000037c047209 */ /* 0x000fe40007800000 */
[----:B------:R-:W-:-:S02]  /*40a0*/  FMNMX R10, R126, R9, !PT ;  /* 0x000000097e0a7209 */ /* 0x000fc40007800000 */
[----:B------:R-:W-:Y:S02]  /*40b0*/  FMNMX R3, R125, R4, !PT ;  /* 0x000000047d037209 */ /* 0x000fe40007800000 */
[----:B------:R-:W-:Y:S02]  /*40c0*/  FMNMX R11, R127, R10, !PT ;  /* 0x0000000a7f0b7209 */ /* 0x000fe40007800000 */
        /* <DEDUP_REMOVED lines=27> */
[----:B------:R-:W-:-:S05]  /*4280*/  FMNMX R4, R181, R4, !PT ;  /* 0x00000004b5047209 */ /* 0x000fca0007800000 */
[----:B------:R-:W1:Y:S02]  /*4290*/  SHFL.BFLY PT, R3, R4, 0x1, 0x1f ;  /* 0x0c201f0004037f89 */ /* 0x000e6400000e0000 */
[----:B-1----:R-:W-:Y:S02]  /*42a0*/  FMNMX R8, R4, R3, !PT ;  /* 0x0000000304087209 */ /* 0x002fe40007800000 */
[----:B------:R-:W-:-:S03]  /*42b0*/  FMNMX R4, R130, R11, !PT ;  /* 0x0000000b82047209 */ /* 0x000fc60007800000 */
[----:B------:R-:W1:Y:S01]  /*42c0*/  SHFL.BFLY PT, R3, R8, 0x2, 0x1f ;  /* 0x0c401f0008037f89 */ /* 0x000e6200000e0000 */
[----:B------:R-:W-:-:S04]  /*42d0*/  FMNMX R13, R131, R4, !PT ;  /* 0x00000004830d7209 */ /* 0x000fc80007800000 */
[----:B------:R-:W-:-:S04]  /*42e0*/  FMNMX R4, R134, R13, !PT ;  /* 0x0000000d86047209 */ /* 0x000fc80007800000 */
[----:B------:R-:W-:-:S04]  /*42f0*/  FMNMX R13, R135, R4, !PT ;  /* 0x00000004870d7209 */ /* 0x000fc80007800000 */
[----:B------:R-:W-:-:S04]  /*4300*/  FMNMX R4, R138, R13, !PT ;  /* 0x0000000d8a047209 */ /* 0x000fc80007800000 */
[----:B------:R-:W-:-:S04]  /*4310*/  FMNMX R15, R139, R4, !PT ;  /* 0x000000048b0f7209 */ /* 0x000fc80007800000 */
[----:B------:R-:W-:Y:S02]  /*4320*/  FMNMX R4, R142, R15, !PT ;  /* 0x0000000f8e047209 */ /* 0x000fe40007800000 */
[----:B-1----:R-:W-:Y:S02]  /*4330*/  FMNMX R3, R8, R3, !PT ;  /* 0x0000000308037209 */ /* 0x002fe40007800000 */
[----:B------:R-:W-:Y:S02]  /*4340*/  FMNMX R17, R143, R4, !PT ;  /* 0x000000048f117209 */ /* 0x000fe40007800000 */
[C---:B------:R-:W-:Y:S02]  /*4350*/  FSETP.NEU.AND P2, PT, R3.reuse, -INF , PT ;  /* 0xff8000000300780b */ /* 0x040fe40003f4d000 */
[----:B------:R-:W-:Y:S02]  /*4360*/  FMNMX R4, R146, R17, !PT ;  /* 0x0000001192047209 */ /* 0x000fe40007800000 */
[----:B------:R-:W-:-:S02]  /*4370*/  FSEL R6, R3, RZ, P2 ;  /* 0x000000ff03067208 */ /* 0x000fc40001000000 */
[----:B------:R-:W-:-:S03]  /*4380*/  FMNMX R17, R147, R4, !PT ;  /* 0x0000000493117209 */ /* 0x000fc60007800000 */
[----:B------:R-:W-:Y:S01]  /*4390*/  FMUL R22, R6, UR61 ;  /* 0x0000003d06167c20 */ /* 0x000fe20008400000 */
[----:B------:R-:W-:-:S03]  /*43a0*/  FMNMX R4, R150, R17, !PT ;  /* 0x0000001196047209 */ /* 0x000fc60007800000 */
[--C-:B------:R-:W-:Y:S01]  /*43b0*/  FFMA R120, R120, UR61, -R22.reuse ;  /* 0x0000003d78787c23 */ /* 0x100fe20008000816 */
[--C-:B------:R-:W-:Y:S01]  /*43c0*/  FFMA R9, R121, UR61, -R22.reuse ;  /* 0x0000003d79097c23 */ /* 0x100fe20008000816 */
[--C-:B------:R-:W-:Y:S01]  /*43d0*/  FFMA R8, R124, UR61, -R22.reuse ;  /* 0x0000003d7c087c23 */ /* 0x100fe20008000816 */
[--C-:B------:R-:W-:Y:S01]  /*43e0*/  FFMA R124, R128, UR61, -R22.reuse ;  /* 0x0000003d807c7c23 */ /* 0x100fe20008000816 */
[--C-:B------:R-:W-:Y:S01]  /*43f0*/  FFMA R11, R125, UR61, -R22.reuse ;  /* 0x0000003d7d0b7c23 */ /* 0x100fe20008000816 */
[----:B------:R-:W-:Y:S01]  /*4400*/  FSETP.GEU.AND P6, PT, R120, -126, PT ;  /* 0xc2fc00007800780b */ /* 0x000fe20003fce000 */
        /* <DEDUP_REMOVED lines=9> */
[----:B------:R-:W-:Y:S01]  /*44a0*/  FMNMX R19, R151, R4, !PT ;  /* 0x0000000497137209 */ /* 0x000fe20007800000 */
[--C-:B------:R-:W-:Y:S01]  /*44b0*/  FFMA R15, R133, UR61, -R22.reuse ;  /* 0x0000003d850f7c23 */ /* 0x100fe20008000816 */
[--C-:B------:R-:W-:Y:S01]  /*44c0*/  FFMA R14, R148, UR61, -R22.reuse ;  /* 0x0000003d940e7c23 */ /* 0x100fe20008000816 */
[----:B------:R-:W-:Y:S01]  /*44d0*/  @!P6 FMUL R120, R120, 0.5 ;  /* 0x3f0000007878e820 */ /* 0x000fe20000400000 */
[----:B------:R-:W-:Y:S01]  /*44e0*/  FMNMX R4, R154, R19, !PT ;  /* 0x000000139a047209 */ /* 0x000fe20007800000 */
[----:B------:R-:W-:Y:S01]  /*44f0*/  @!P5 FMUL R9, R9, 0.5 ;  /* 0x3f0000000909d820 */ /* 0x000fe20000400000 */
[--C-:B------:R-:W-:Y:S01]  /*4500*/  FFMA R19, R141, UR61, -R22.reuse ;  /* 0x0000003d8d137c23 */ /* 0x100fe20008000816 */
[----:B------:R-:W-:Y:S01]  /*4510*/  @!P3 FMUL R124, R124, 0.5 ;  /* 0x3f0000007c7cb820 */ /* 0x000fe20000400000 */
[----:B------:R-:W-:Y:S01]  /*4520*/  FMNMX R21, R155, R4, !PT ;  /* 0x000000049b157209 */ /* 0x000fe20007800000 */
[----:B------:R-:W1:Y:S01]  /*4530*/  MUFU.EX2 R120, R120 ;  /* 0x0000007800787308 */ /* 0x000e620000000800 */
[----:B------:R-:W-:Y:S01]  /*4540*/  @!P2 FMUL R11, R11, 0.5 ;  /* 0x3f0000000b0ba820 */ /* 0x000fe20000400000 */
[----:B------:R-:W-:Y:S01]  /*4550*/  @!P4 FMUL R8, R8, 0.5 ;  /* 0x3f0000000808c820 */ /* 0x000fe20000400000 */
[----:B------:R-:W-:Y:S01]  /*4560*/  FMNMX R4, R158, R21, !PT ;  /* 0x000000159e047209 */ /* 0x000fe20007800000 */
[--C-:B------:R-:W-:Y:S01]  /*4570*/  FFMA R132, R144, UR61, -R22.reuse ;  /* 0x0000003d90847c23 */ /* 0x100fe20008000816 */
[--C-:B------:R-:W-:Y:S01]  /*4580*/  FFMA R137, R152, UR61, -R22.reuse ;  /* 0x0000003d98897c23 */ /* 0x100fe20008000816 */
[--C-:B------:R-:W-:Y:S01]  /*4590*/  FFMA R16, R157, UR61, -R22.reuse ;  /* 0x0000003d9d107c23 */ /* 0x100fe20008000816 */
[----:B------:R-:W-:Y:S01]  /*45a0*/  FMNMX R21, R159, R4, !PT ;  /* 0x000000049f157209 */ /* 0x000fe20007800000 */
[----:B------:R-:W2:Y:S01]  /*45b0*/  MUFU.EX2 R9, R9 ;  /* 0x0000000900097308 */ /* 0x000ea20000000800 */
[--C-:B------:R-:W-:Y:S01]  /*45c0*/  FFMA R141, R156, UR61, -R22.reuse ;  /* 0x0000003d9c8d7c23 */ /* 0x100fe20008000816 */
[--C-:B------:R-:W-:Y:S01]  /*45d0*/  FFMA R136, R153, UR61, -R22.reuse ;  /* 0x0000003d99887c23 */ /* 0x100fe20008000816 */
[----:B------:R-:W-:Y:S01]  /*45e0*/  FMNMX R4, R162, R21, !PT ;  /* 0x00000015a2047209 */ /* 0x000fe20007800000 */
[--C-:B------:R-:W-:Y:S01]  /*45f0*/  FFMA R21, R145, UR61, -R22.reuse ;  /* 0x0000003d91157c23 */ /* 0x100fe20008000816 */
[--C-:B------:R-:W-:Y:S01]  /*4600*/  FFMA R145, R160, UR61, -R22.reuse ;  /* 0x0000003da0917c23 */ /* 0x100fe20008000816 */
[--C-:B------:R-:W-:Y:S01]  /*4610*/  FFMA R140, R161, UR61, -R22.reuse ;  /* 0x0000003da18c7c23 */ /* 0x100fe20008000816 */
[----:B------:R-:W-:Y:S01]  /*4620*/  FMNMX R23, R163, R4, !PT ;  /* 0x00000004a3177209 */ /* 0x000fe20007800000 */
[----:B------:R-:W3:Y:S01]  /*4630*/  MUFU.EX2 R124, R124 ;  /* 0x0000007c007c7308 */ /* 0x000ee20000000800 */
[----:B-1----:R-:W-:Y:S01]  /*4640*/  @!P6 FMUL R120, R120, R120 ;  /* 0x000000787878e220 */ /* 0x002fe20000400000 */
[----:B------:R-:W-:Y:S01]  /*4650*/  FSETP.GEU.AND P6, PT, R13, -126, PT ;  /* 0xc2fc00000d00780b */ /* 0x000fe20003fce000 */
[--C-:B------:R-:W-:Y:S01]  /*4660*/  FFMA R153, R168, UR61, -R22.reuse ;  /* 0x0000003da8997c23 */ /* 0x100fe20008000816 */
[----:B------:R-:W-:Y:S01]  /*4670*/  FMNMX R4, R166, R23, !PT ;  /* 0x00000017a6047209 */ /* 0x000fe20007800000 */
[--C-:B------:R-:W-:Y:S01]  /*4680*/  FFMA R23, R149, UR61, -R22.reuse ;  /* 0x0000003d95177c23 */ /* 0x100fe20008000816 */
[--C-:B------:R-:W-:Y:S01]  /*4690*/  FFMA R18, R165, UR61, -R22.reuse ;  /* 0x0000003da5127c23 */ /* 0x100fe20008000816 */
[--C-:B------:R-:W-:Y:S01]  /*46a0*/  FFMA R144, R169, UR61, -R22.reuse ;  /* 0x0000003da9907c23 */ /* 0x100fe20008000816 */
[----:B------:R-:W1:Y:S01]  /*46b0*/  MUFU.EX2 R11, R11 ;  /* 0x0000000b000b7308 */ /* 0x000e620000000800 */
[----:B--2---:R-:W-:Y:S01]  /*46c0*/  @!P5 FMUL R9, R9, R9 ;  /* 0x000000090909d220 */ /* 0x004fe20000400000 */
[----:B------:R-:W-:Y:S01]  /*46d0*/  FSETP.GEU.AND P5, PT, R10, -126, PT ;  /* 0xc2fc00000a00780b */ /* 0x000fe20003fae000 */
[--C-:B------:R-:W-:Y:S01]  /*46e0*/  FFMA R149, R164, UR61, -R22.reuse ;  /* 0x0000003da4957c23 */ /* 0x100fe20008000816 */
[----:B------:R-:W-:Y:S01]  /*46f0*/  FMNMX R121, R167, R4, !PT ;  /* 0x00000004a7797209 */ /* 0x000fe20007800000 */
[--C-:B------:R-:W-:Y:S01]  /*4700*/  FFMA R157, R172, UR61, -R22.reuse ;  /* 0x0000003dac9d7c23 */ /* 0x100fe20008000816 */
[--C-:B------:R-:W-:Y:S01]  /*4710*/  FFMA R148, R177, UR61, -R22.reuse ;  /* 0x0000003db1947c23 */ /* 0x100fe20008000816 */
[----:B------:R-:W-:Y:S01]  /*4720*/  @!P6 FMUL R13, R13, 0.5 ;  /* 0x3f0000000d0de820 */ /* 0x000fe20000400000 */
[----:B------:R-:W2:Y:S01]  /*4730*/  MUFU.EX2 R8, R8 ;  /* 0x0000000800087308 */ /* 0x000ea20000000800 */
[----:B---3--:R-:W-:Y:S01]  /*4740*/  @!P3 FMUL R124, R124, R124 ;  /* 0x0000007c7c7cb220 */ /* 0x008fe20000400000 */
[----:B------:R-:W-:Y:S01]  /*4750*/  FSETP.GEU.AND P3, PT, R17, -126, PT ;  /* 0xc2fc00001100780b */ /* 0x000fe20003f6e000 */
[--C-:B------:R-:W-:Y:S01]  /*4760*/  FFMA R161, R176, UR61, -R22.reuse ;  /* 0x0000003db0a17c23 */ /* 0x100fe20008000816 */
[----:B------:R-:W-:Y:S01]  /*4770*/  FMNMX R4, R170, R121, !PT ;  /* 0x00000079aa047209 */ /* 0x000fe20007800000 */
[--C-:B------:R-:W-:Y:S01]  /*4780*/  FFMA R20, R173, UR61, -R22.reuse ;  /* 0x0000003dad147c23 */ /* 0x100fe20008000816 */
[--C-:B------:R-:W-:Y:S01]  /*4790*/  FFMA R165, R180, UR61, -R22.reuse ;  /* 0x0000003db4a57c23 */ /* 0x100fe20008000816 */
[----:B------:R-:W-:Y:S01]  /*47a0*/  @!P5 FMUL R10, R10, 0.5 ;  /* 0x3f0000000a0ad820 */ /* 0x000fe20000400000 */
[----:B------:R-:W3:Y:S01]  /*47b0*/  MUFU.EX2 R13, R13 ;  /* 0x0000000d000d7308 */ /* 0x000ee20000000800 */
[----:B-1----:R-:W-:Y:S01]  /*47c0*/  @!P2 FMUL R11, R11, R11 ;  /* 0x0000000b0b0ba220 */ /* 0x002fe20000400000 */
[----:B------:R-:W-:Y:S01]  /*47d0*/  FSETP.GEU.AND P2, PT, R128, -126, PT ;  /* 0xc2fc00008000780b */ /* 0x000fe20003f4e000 */
[----:B------:R-:W-:Y:S01]  /*47e0*/  FFMA R22, R181, UR61, -R22 ;  /* 0x0000003db5167c23 */ /* 0x000fe20008000816 */
[----:B------:R-:W-:-:S03]  /*47f0*/  FMNMX R121, R171, R4, !PT ;  /* 0x00000004ab797209 */ /* 0x000fc60007800000 */
[----:B------:R-:W-:Y:S01]  /*4800*/  @!P3 FMUL R17, R17, 0.5 ;  /* 0x3f0000001111b820 */ /* 0x000fe20000400000 */
[----:B------:R-:W1:Y:S01]  /*4810*/  MUFU.EX2 R10, R10 ;  /* 0x0000000a000a7308 */ /* 0x000e620000000800 */
[----:B--2---:R-:W-:Y:S01]  /*4820*/  @!P4 FMUL R8, R8, R8 ;  /* 0x000000080808c220 */ /* 0x004fe20000400000 */
[----:B------:R-:W-:Y:S02]  /*4830*/  FSETP.GEU.AND P4, PT, R15, -126, PT ;  /* 0xc2fc00000f00780b */ /* 0x000fe40003f8e000 */
[----:B------:R-:W-:-:S03]  /*4840*/  FMNMX R4, R174, R121, !PT ;  /* 0x00000079ae047209 */ /* 0x000fc60007800000 */
[----:B------:R-:W-:Y:S01]  /*4850*/  @!P2 FMUL R128, R128, 0.5 ;  /* 0x3f0000008080a820 */ /* 0x000fe20000400000 */
[----:B------:R-:W2:Y:S01]  /*4860*/  MUFU.EX2 R17, R17 ;  /* 0x0000001100117308 */ /* 0x000ea20000000800 */
[----:B---3--:R-:W-:Y:S01]  /*4870*/  @!P6 FMUL R13, R13, R13 ;  /* 0x0000000d0d0de220 */ /* 0x008fe20000400000 */
[----:B------:R-:W-:Y:S02]  /*4880*/  FSETP.GEU.AND P6, PT, R12, -126, PT ;  /* 0xc2fc00000c00780b */ /* 0x000fe40003fce000 */
[----:B------:R-:W-:-:S03]  /*4890*/  FMNMX R121, R175, R4, !PT ;  /* 0x00000004af797209 */ /* 0x000fc60007800000 */
[----:B------:R-:W-:Y:S01]  /*48a0*/  @!P4 FMUL R15, R15, 0.5 ;  /* 0x3f0000000f0fc820 */ /* 0x000fe20000400000 */
[----:B------:R-:W3:Y:S01]  /*48b0*/  MUFU.EX2 R128, R128 ;  /* 0x0000008000807308 */ /* 0x000ee20000000800 */
[----:B-1----:R-:W-:Y:S01]  /*48c0*/  @!P5 FMUL R10, R10, R10 ;  /* 0x0000000a0a0ad220 */ /* 0x002fe20000400000 */
[----:B------:R-:W-:Y:S02]  /*48d0*/  FSETP.GEU.AND P5, PT, R19, -126, PT ;  /* 0xc2fc00001300780b */ /* 0x000fe40003fae000 */
        /* <DEDUP_REMOVED lines=19> */
[----:B------:R-:W-:Y:S01]  /*4a10*/  FSETP.GEU.AND P6, PT, R23, -126, PT ;  /* 0xc2fc00001700780b */ /* 0x000fe20003fce000 */
[----:B------:R-:W2:Y:S04]  /*4a20*/  SHFL.BFLY PT, R121, R4, 0x1, 0x1f ;  /* 0x0c201f0004797f89 */ /* 0x000ea800000e0000 */
[----:B------:R-:W-:Y:S01]  /*4a30*/  @!P4 FMUL R132, R132, 0.5 ;  /* 0x3f0000008484c820 */ /* 0x000fe20000400000 */
[----:B------:R-:W4:Y:S01]  /*4a40*/  MUFU.EX2 R21, R21 ;  /* 0x0000001500157308 */ /* 0x000f220000000800 */
[----:B---3--:R-:W-:Y:S01]  /*4a50*/  @!P5 FMUL R19, R19, R19 ;  /* 0x000000131313d220 */ /* 0x008fe20000400000 */
[----:B------:R-:W-:-:S05]  /*4a60*/  FSETP.GEU.AND P5, PT, R137, -126, PT ;  /* 0xc2fc00008900780b */ /* 0x000fca0003fae000 */
[----:B------:R-:W-:Y:S01]  /*4a70*/  @!P6 FMUL R23, R23, 0.5 ;  /* 0x3f0000001717e820 */ /* 0x000fe20000400000 */
[----:B------:R-:W3:Y:S01]  /*4a80*/  MUFU.EX2 R132, R132 ;  /* 0x0000008400847308 */ /* 0x000ee20000000800 */
[----:B-1----:R-:W-:Y:S01]  /*4a90*/  @!P3 FMUL R14, R14, R14 ;  /* 0x0000000e0e0eb220 */ /* 0x002fe20000400000 */
[----:B------:R-:W-:-:S05]  /*4aa0*/  FSETP.GEU.AND P3, PT, R16, -126, PT ;  /* 0xc2fc00001000780b */ /* 0x000fca0003f6e000 */
[----:B------:R-:W-:Y:S01]  /*4ab0*/  @!P5 FMUL R137, R137, 0.5 ;  /* 0x3f0000008989d820 */ /* 0x000fe20000400000 */
[----:B------:R-:W1:Y:S01]  /*4ac0*/  MUFU.EX2 R23, R23 ;  /* 0x0000001700177308 */ /* 0x000e620000000800 */
[----:B----4-:R-:W-:Y:S01]  /*4ad0*/  @!P2 FMUL R21, R21, R21 ;  /* 0x000000151515a220 */ /* 0x010fe20000400000 */
[----:B------:R-:W-:Y:S02]  /*4ae0*/  FSETP.GEU.AND P2, PT, R141, -126, PT ;  /* 0xc2fc00008d00780b */ /* 0x000fe40003f4e000 */
[----:B--2---:R-:W-:-:S03]  /*4af0*/  FMNMX R4, R4, R121, !PT ;  /* 0x0000007904047209 */ /* 0x004fc60007800000 */
[----:B------:R-:W-:Y:S01]  /*4b00*/  @!P3 FMUL R16, R16, 0.5 ;  /* 0x3f0000001010b820 */ /* 0x000fe20000400000 */
[----:B------:R-:W2:Y:S01]  /*4b10*/  MUFU.EX2 R137, R137 ;  /* 0x0000008900897308 */ /* 0x000ea20000000800 */
[----:B---3--:R-:W-:Y:S01]  /*4b20*/  @!P4 FMUL R132, R132, R132 ;  /* 0x000000848484c220 */ /* 0x008fe20000400000 */
[----:B------:R-:W-:Y:S01]  /*4b30*/  FSETP.GEU.AND P4, PT, R136, -126, PT ;  /* 0xc2fc00008800780b */ /* 0x000fe20003f8e000 */
[----:B------:R-:W3:Y:S04]  /*4b40*/  SHFL.BFLY PT, R121, R4, 0x2, 0x1f ;  /* 0x0c401f0004797f89 */ /* 0x000ee800000e0000 */
[----:B------:R-:W-:Y:S01]  /*4b50*/  @!P2 FMUL R141, R141, 0.5 ;  /* 0x3f0000008d8da820 */ /* 0x000fe20000400000 */
[----:B------:R-:W4:Y:S01]  /*4b60*/  MUFU.EX2 R16, R16 ;  /* 0x0000001000107308 */ /* 0x000f220000000800 */
[----:B-1----:R-:W-:Y:S01]  /*4b70*/  @!P6 FMUL R23, R23, R23 ;  /* 0x000000171717e220 */ /* 0x002fe20000400000 */
[----:B------:R-:W-:-:S05]  /*4b80*/  FSETP.GEU.AND P6, PT, R145, -126, PT ;  /* 0xc2fc00009100780b */ /* 0x000fca0003fce000 */
[----:B------:R-:W-:Y:S01]  /*4b90*/  @!P4 FMUL R136, R136, 0.5 ;  /* 0x3f0000008888c820 */ /* 0x000fe20000400000 */
[----:B------:R-:W1:Y:S01]  /*4ba0*/  MUFU.EX2 R141, R141 ;  /* 0x0000008d008d7308 */ /* 0x000e620000000800 */
[----:B--2---:R-:W-:Y:S01]  /*4bb0*/  @!P5 FMUL R137, R137, R137 ;  /* 0x000000898989d220 */ /* 0x004fe20000400000 */
[----:B------:R-:W-:-:S05]  /*4bc0*/  FSETP.GEU.AND P5, PT, R140, -126, PT ;  /* 0xc2fc00008c00780b */ /* 0x000fca0003fae000 */
[----:B------:R-:W-:Y:S01]  /*4bd0*/  @!P6 FMUL R145, R145, 0.5 ;  /* 0x3f0000009191e820 */ /* 0x000fe20000400000 */
[----:B------:R-:W2:Y:S01]  /*4be0*/  MUFU.EX2 R136, R136 ;  /* 0x0000008800887308 */ /* 0x000ea20000000800 */
[----:B----4-:R-:W-:Y:S01]  /*4bf0*/  @!P3 FMUL R16, R16, R16 ;  /* 0x000000101010b220 */ /* 0x010fe20000400000 */
[----:B------:R-:W-:Y:S02]  /*4c00*/  FSETP.GEU.AND P3, PT, R153, -126, PT ;  /* 0xc2fc00009900780b */ /* 0x000fe40003f6e000 */
[----:B---3--:R-:W-:-:S03]  /*4c10*/  FMNMX R4, R4, R121, !PT ;  /* 0x0000007904047209 */ /* 0x008fc60007800000 */
[----:B------:R-:W-:Y:S01]  /*4c20*/  @!P5 FMUL R140, R140, 0.5 ;  /* 0x3f0000008c8cd820 */ /* 0x000fe20000400000 */
[----:B------:R-:W3:Y:S01]  /*4c30*/  MUFU.EX2 R145, R145 ;  /* 0x0000009100917308 */ /* 0x000ee20000000800 */
        /* <DEDUP_REMOVED lines=29> */
[----:B------:R-:W-:-:S04]  /*4e10*/  FSETP.NEU.AND P6, PT, R4, -INF , PT ;  /* 0xff8000000400780b */ /* 0x000fc80003fcd000 */
[----:B------:R-:W-:Y:S01]  /*4e20*/  FSEL R168, R4, RZ, P6 ;  /* 0x000000ff04a87208 */ /* 0x000fe20003000000 */
[----:B------:R-:W-:Y:S01]  /*4e30*/  @!P4 FMUL R20, R20, 0.5 ;  /* 0x3f0000001414c820 */ /* 0x000fe20000400000 */
[----:B------:R-:W2:Y:S01]  /*4e40*/  MUFU.EX2 R161, R161 ;  /* 0x000000a100a17308 */ /* 0x000ea20000000800 */
[----:B---3--:R-:W-:Y:S01]  /*4e50*/  @!P5 FMUL R157, R157, R157 ;  /* 0x0000009d9d9dd220 */ /* 0x008fe20000400000 */
[----:B------:R-:W-:Y:S01]  /*4e60*/  FSETP.GEU.AND P5, PT, R22, -126, PT ;  /* 0xc2fc00001600780b */ /* 0x000fe20003fae000 */
[C---:B------:R-:W-:Y:S01]  /*4e70*/  FMUL R169, R168.reuse, UR61 ;  /* 0x0000003da8a97c20 */ /* 0x040fe20008400000 */
[----:B------:R-:W-:Y:S01]  /*4e80*/  FSETP.GEU.AND P6, PT, R165, -126, PT ;  /* 0xc2fc0000a500780b */ /* 0x000fe20003fce000 */
[----:B------:R-:W-:Y:S01]  /*4e90*/  FADD R177, -R168, R7 ;  /* 0x00000007a8b17221 */ /* 0x000fe20000000100 */
[----:B------:R-:W-:Y:S01]  /*4ea0*/  FADD R7, R9, R136 ;  /* 0x0000008809077221 */ /* 0x000fe20000000000 */
[--C-:B------:R-:W-:Y:S01]  /*4eb0*/  FFMA R121, R122, UR61, -R169.reuse ;  /* 0x0000003d7a797c23 */ /* 0x100fe200080008a9 */
[--C-:B------:R-:W-:Y:S01]  /*4ec0*/  FFMA R122, R123, UR61, -R169.reuse ;  /* 0x0000003d7b7a7c23 */ /* 0x100fe200080008a9 */
[--C-:B------:R-:W-:Y:S01]  /*4ed0*/  FFMA R123, R126, UR61, -R169.reuse ;  /* 0x0000003d7e7b7c23 */ /* 0x100fe200080008a9 */
[----:B-1----:R-:W-:Y:S01]  /*4ee0*/  @!P3 FMUL R148, R148, R148 ;  /* 0x000000949494b220 */ /* 0x002fe20000400000 */
[----:B------:R-:W1:Y:S01]  /*4ef0*/  MUFU.EX2 R20, R20 ;  /* 0x0000001400147308 */ /* 0x000e620000000800 */
[--C-:B------:R-:W-:Y:S01]  /*4f00*/  FFMA R125, R130, UR61, -R169.reuse ;  /* 0x0000003d827d7c23 */ /* 0x100fe200080008a9 */
[--C-:B------:R-:W-:Y:S01]  /*4f10*/  FFMA R127, R127, UR61, -R169.reuse ;  /* 0x0000003d7f7f7c23 */ /* 0x100fe200080008a9 */
[----:B------:R-:W-:Y:S01]  /*4f20*/  FSETP.GEU.AND P3, PT, R123, -126, PT ;  /* 0xc2fc00007b00780b */ /* 0x000fe20003f6e000 */
[----:B------:R-:W-:Y:S01]  /*4f30*/  @!P5 FMUL R22, R22, 0.5 ;  /* 0x3f0000001616d820 */ /* 0x000fe20000400000 */
[--C-:B------:R-:W-:Y:S01]  /*4f40*/  FFMA R135, R135, UR61, -R169.reuse ;  /* 0x0000003d87877c23 */ /* 0x100fe200080008a9 */
[----:B--2---:R-:W-:Y:S01]  /*4f50*/  @!P2 FMUL R161, R161, R161 ;  /* 0x000000a1a1a1a220 */ /* 0x004fe20000400000 */
[----:B------:R-:W-:Y:S01]  /*4f60*/  FSETP.GEU.AND P2, PT, R122, -126, PT ;  /* 0xc2fc00007a00780b */ /* 0x000fe20003f4e000 */
[----:B------:R-:W-:Y:S01]  /*4f70*/  @!P6 FMUL R165, R165, 0.5 ;  /* 0x3f000000a5a5e820 */ /* 0x000fe20000400000 */
[--C-:B------:R-:W-:Y:S01]  /*4f80*/  FFMA R131, R131, UR61, -R169.reuse ;  /* 0x0000003d83837c23 */ /* 0x100fe200080008a9 */
[----:B------:R-:W2:Y:S01]  /*4f90*/  MUFU.EX2 R22, R22 ;  /* 0x0000001600167308 */ /* 0x000ea20000000800 */
[--C-:B------:R-:W-:Y:S01]  /*4fa0*/  FFMA R139, R139, UR61, -R169.reuse ;  /* 0x0000003d8b8b7c23 */ /* 0x100fe200080008a9 */
[--C-:B------:R-:W-:Y:S01]  /*4fb0*/  FFMA R129, R138, UR61, -R169.reuse ;  /* 0x0000003d8a817c23 */ /* 0x100fe200080008a9 */
[--C-:B------:R-:W-:Y:S01]  /*4fc0*/  FFMA R143, R143, UR61, -R169.reuse ;  /* 0x0000003d8f8f7c23 */ /* 0x100fe200080008a9 */
[--C-:B------:R-:W-:Y:S01]  /*4fd0*/  FFMA R133, R146, UR61, -R169.reuse ;  /* 0x0000003d92857c23 */ /* 0x100fe200080008a9 */
[--C-:B------:R-:W-:Y:S01]  /*4fe0*/  FFMA R154, R154, UR61, -R169.reuse ;  /* 0x0000003d9a9a7c23 */ /* 0x100fe200080008a9 */
[----:B------:R-:W-:Y:S01]  /*4ff0*/  @!P3 FMUL R123, R123, 0.5 ;  /* 0x3f0000007b7bb820 */ /* 0x000fe20000400000 */
[----:B-1----:R-:W-:Y:S01]  /*5000*/  @!P4 FMUL R20, R20, R20 ;  /* 0x000000141414c220 */ /* 0x002fe20000400000 */
[----:B------:R-:W1:Y:S01]  /*5010*/  MUFU.EX2 R165, R165 ;  /* 0x000000a500a57308 */ /* 0x000e620000000800 */
[----:B------:R-:W-:Y:S01]  /*5020*/  FSETP.GEU.AND P4, PT, R121, -126, PT ;  /* 0xc2fc00007900780b */ /* 0x000fe20003f8e000 */
[----:B------:R-:W-:Y:S01]  /*5030*/  @!P2 FMUL R122, R122, 0.5 ;  /* 0x3f0000007a7aa820 */ /* 0x000fe20000400000 */
[--C-:B------:R-:W-:Y:S01]  /*5040*/  FFMA R147, R147, UR61, -R169.reuse ;  /* 0x0000003d93937c23 */ /* 0x100fe200080008a9 */
[--C-:B------:R-:W-:Y:S01]  /*5050*/  FFMA R151, R151, UR61, -R169.reuse ;  /* 0x0000003d97977c23 */ /* 0x100fe200080008a9 */
[--C-:B------:R-:W-:Y:S01]  /*5060*/  FFMA R156, R158, UR61, -R169.reuse ;  /* 0x0000003d9e9c7c23 */ /* 0x100fe200080008a9 */
[--C-:B------:R-:W-:Y:S01]  /*5070*/  FFMA R158, R162, UR61, -R169.reuse ;  /* 0x0000003da29e7c23 */ /* 0x100fe200080008a9 */
[--C-:B------:R-:W-:Y:S01]  /*5080*/  FFMA R162, R166, UR61, -R169.reuse ;  /* 0x0000003da6a27c23 */ /* 0x100fe200080008a9 */
[----:B------:R3:W4:Y:S01]  /*5090*/  MUFU.EX2 R126, R122 ;  /* 0x0000007a007e7308 */ /* 0x0007220000000800 */
[----:B--2---:R-:W-:Y:S01]  /*50a0*/  @!P5 FMUL R22, R22, R22 ;  /* 0x000000161616d220 */ /* 0x004fe20000400000 */
[----:B------:R-:W-:Y:S01]  /*50b0*/  FSETP.GEU.AND P5, PT, R125, -126, PT ;  /* 0xc2fc00007d00780b */ /* 0x000fe20003fae000 */
[--C-:B------:R-:W-:Y:S01]  /*50c0*/  FFMA R160, R170, UR61, -R169.reuse ;  /* 0x0000003daaa07c23 */ /* 0x100fe200080008a9 */
[--C-:B------:R-:W-:Y:S01]  /*50d0*/  FFMA R164, R174, UR61, -R169.reuse ;  /* 0x0000003daea47c23 */ /* 0x100fe200080008a9 */
[--C-:B------:R-:W-:Y:S01]  /*50e0*/  FFMA R178, R178, UR61, -R169.reuse ;  /* 0x0000003db2b27c23 */ /* 0x100fe200080008a9 */
[----:B------:R-:W-:Y:S01]  /*50f0*/  @!P4 FMUL R121, R121, 0.5 ;  /* 0x3f0000007979c820 */ /* 0x000fe20000400000 */
[--C-:B------:R-:W-:Y:S01]  /*5100*/  FFMA R179, R179, UR61, -R169.reuse ;  /* 0x0000003db3b37c23 */ /* 0x100fe200080008a9 */
[----:B------:R-:W2:Y:S01]  /*5110*/  MUFU.EX2 R123, R123 ;  /* 0x0000007b007b7308 */ /* 0x000ea20000000800 */
[----:B---3--:R-:W-:Y:S01]  /*5120*/  FFMA R122, R134, UR61, -R169 ;  /* 0x0000003d867a7c23 */ /* 0x008fe200080008a9 */
[----:B-1----:R-:W-:Y:S01]  /*5130*/  @!P6 FMUL R165, R165, R165 ;  /* 0x000000a5a5a5e220 */ /* 0x002fe20000400000 */
[----:B------:R-:W-:Y:S01]  /*5140*/  FSETP.GEU.AND P6, PT, R127, -126, PT ;  /* 0xc2fc00007f00780b */ /* 0x000fe20003fce000 */
[----:B------:R-:W-:Y:S01]  /*5150*/  FADD R166, R128, R153 ;  /* 0x0000009980a67221 */ /* 0x000fe20000000000 */
[--C-:B------:R-:W-:Y:S01]  /*5160*/  FFMA R175, R175, UR61, -R169.reuse ;  /* 0x0000003dafaf7c23 */ /* 0x100fe200080008a9 */
[--C-:B------:R-:W-:Y:S01]  /*5170*/  FFMA R182, R182, UR61, -R169.reuse ;  /* 0x0000003db6b67c23 */ /* 0x100fe200080008a9 */
[----:B------:R-:W-:Y:S01]  /*5180*/  @!P5 FMUL R125, R125, 0.5 ;  /* 0x3f0000007d7dd820 */ /* 0x000fe20000400000 */
[----:B------:R-:W1:Y:S01]  /*5190*/  MUFU.EX2 R121, R121 ;  /* 0x0000007900797308 */ /* 0x000e620000000800 */
[----:B----4-:R-:W-:Y:S01]  /*51a0*/  @!P2 FMUL R126, R126, R126 ;  /* 0x0000007e7e7ea220 */ /* 0x010fe20000400000 */
[----:B------:R-:W-:Y:S01]  /*51b0*/  FSETP.GEU.AND P2, PT, R122, -126, PT ;  /* 0xc2fc00007a00780b */ /* 0x000fe20003f4e000 */
[----:B------:R-:W-:Y:S01]  /*51c0*/  FFMA R183, R183, UR61, -R169 ;  /* 0x0000003db7b77c23 */ /* 0x000fe200080008a9 */
[----:B------:R-:W-:Y:S01]  /*51d0*/  FADD R168, R132, R161 ;  /* 0x000000a184a87221 */ /* 0x000fe20000000000 */
[----:B------:R-:W-:Y:S01]  /*51e0*/  FMUL R177, R177, UR61 ;  /* 0x0000003db1b17c20 */ /* 0x000fe20008400000 */
[----:B------:R-:W-:Y:S01]  /*51f0*/  FADD R170, R21, R148 ;  /* 0x0000009415aa7221 */ /* 0x000fe20000000000 */
[----:B------:R-:W-:Y:S01]  /*5200*/  F2FP.F16.F32.PACK_AB R136, R136, R137 ;  /* 0x000000898888723e */ /* 0x000fe200000000ff */
[----:B------:R-:W3:Y:S01]  /*5210*/  MUFU.EX2 R125, R125 ;  /* 0x0000007d007d7308 */ /* 0x000ee20000000800 */
[----:B--2---:R-:W-:Y:S01]  /*5220*/  @!P3 FMUL R123, R123, R123 ;  /* 0x0000007b7b7bb220 */ /* 0x004fe20000400000 */
[----:B------:R-:W-:Y:S01]  /*5230*/  FSETP.GEU.AND P3, PT, R135, -126, PT ;  /* 0xc2fc00008700780b */ /* 0x000fe20003f6e000 */
[----:B------:R-:W-:Y:S01]  /*5240*/  @!P6 FMUL R127, R127, 0.5 ;  /* 0x3f0000007f7fe820 */ /* 0x000fe20000400000 */
[----:B------:R-:W-:-:S02]  /*5250*/  F2FP.F16.F32.PACK_AB R128, R17, R128 ;  /* 0x000000801180723e */ /* 0x000fc400000000ff */
[----:B------:R-:W-:Y:S01]  /*5260*/  F2FP.F16.F32.PACK_AB R132, R21, R132 ;  /* 0x000000841584723e */ /* 0x000fe200000000ff */
[----:B------:R-:W-:Y:S01]  /*5270*/  @!P2 FMUL R122, R122, 0.5 ;  /* 0x3f0000007a7aa820 */ /* 0x000fe20000400000 */
[----:B------:R-:W2:Y:S01]  /*5280*/  MUFU.EX2 R130, R127 ;  /* 0x0000007f00827308 */ /* 0x000ea20000000800 */
[----:B-1----:R-:W-:Y:S01]  /*5290*/  @!P4 FMUL R121, R121, R121 ;  /* 0x000000797979c220 */ /* 0x002fe20000400000 */
[----:B------:R-:W-:Y:S02]  /*52a0*/  FSETP.GEU.AND P4, PT, R131, -126, PT ;  /* 0xc2fc00008300780b */ /* 0x000fe40003f8e000 */
[----:B------:R-:W-:-:S03]  /*52b0*/  F2FP.F16.F32.PACK_AB R148, R148, R161 ;  /* 0x000000a19494723e */ /* 0x000fc600000000ff */
[----:B------:R-:W-:Y:S01]  /*52c0*/  @!P3 FMUL R135, R135, 0.5 ;  /* 0x3f0000008787b820 */ /* 0x000fe20000400000 */
[----:B------:R1:W4:Y:S01]  /*52d0*/  MUFU.EX2 R127, R122 ;  /* 0x0000007a007f7308 */ /* 0x0003220000000800 */
[----:B---3--:R-:W-:Y:S01]  /*52e0*/  @!P5 FMUL R125, R125, R125 ;  /* 0x0000007d7d7dd220 */ /* 0x008fe20000400000 */
[----:B------:R-:W-:-:S05]  /*52f0*/  FSETP.GEU.AND P5, PT, R139, -126, PT ;  /* 0xc2fc00008b00780b */ /* 0x000fca0003fae000 */
[----:B------:R-:W-:Y:S01]  /*5300*/  @!P4 FMUL R131, R131, 0.5 ;  /* 0x3f0000008383c820 */ /* 0x000fe20000400000 */
[----:B------:R3:W5:Y:S01]  /*5310*/  MUFU.EX2 R138, R135 ;  /* 0x00000087008a7308 */ /* 0x0007620000000800 */
[----:B--2---:R-:W-:Y:S01]  /*5320*/  @!P6 FMUL R130, R130, R130 ;  /* 0x000000828282e220 */ /* 0x004fe20000400000 */
[----:B------:R-:W-:Y:S01]  /*5330*/  FSETP.GEU.AND P6, PT, R129, -126, PT ;  /* 0xc2fc00008100780b */ /* 0x000fe20003fce000 */
[----:B-1----:R-:W-:Y:S01]  /*5340*/  FADD R122, -R6, R5 ;  /* 0x00000005067a7221 */ /* 0x002fe20000000100 */
[----:B------:R-:W-:Y:S01]  /*5350*/  FADD R5, R120, R137 ;  /* 0x0000008978057221 */ /* 0x000fe20000000000 */
[----:B------:R-:W-:Y:S02]  /*5360*/  F2FP.F16.F32.PACK_AB R120, R9, R120 ;  /* 0x000000780978723e */ /* 0x000fe400000000ff */
[----:B------:R-:W-:Y:S01]  /*5370*/  @!P5 FMUL R139, R139, 0.5 ;  /* 0x3f0000008b8bd820 */ /* 0x000fe20000400000 */
[----:B------:R1:W2:Y:S01]  /*5380*/  MUFU.EX2 R134, R131 ;  /* 0x0000008300867308 */ /* 0x0002a20000000800 */
[----:B----4-:R-:W-:Y:S01]  /*5390*/  @!P2 FMUL R127, R127, R127 ;  /* 0x0000007f7f7fa220 */ /* 0x010fe20000400000 */
[----:B------:R-:W-:Y:S01]  /*53a0*/  FSETP.GEU.AND P2, PT, R143, -126, PT ;  /* 0xc2fc00008f00780b */ /* 0x000fe20003f4e000 */
[----:B---3--:R-:W-:Y:S01]  /*53b0*/  FFMA R135, R150, UR61, -R169 ;  /* 0x0000003d96877c23 */ /* 0x008fe200080008a9 */
[----:B------:R-:W-:-:S03]  /*53c0*/  FMUL R122, R122, UR61 ;  /* 0x0000003d7a7a7c20 */ /* 0x000fc60008400000 */
[----:B------:R-:W-:Y:S01]  /*53d0*/  @!P6 FMUL R129, R129, 0.5 ;  /* 0x3f0000008181e820 */ /* 0x000fe20000400000 */
[----:B-----5:R-:W-:Y:S01]  /*53e0*/  @!P3 FMUL R138, R138, R138 ;  /* 0x0000008a8a8ab220 */ /* 0x020fe20000400000 */
[----:B------:R-:W-:Y:S01]  /*53f0*/  FSETP.GEU.AND P3, PT, R133, -126, PT ;  /* 0xc2fc00008500780b */ /* 0x000fe20003f6e000 */
[----:B-1----:R-:W-:Y:S02]  /*5400*/  FFMA R131, R142, UR61, -R169 ;  /* 0x0000003d8e837c23 */ /* 0x002fe400080008a9 */
[----:B------:R1:W3:Y:S03]  /*5410*/  MUFU.EX2 R142, R139 ;  /* 0x0000008b008e7308 */ /* 0x0002e60000000800 */
[----:B------:R-:W-:Y:S01]  /*5420*/  @!P2 FMUL R143, R143, 0.5 ;  /* 0x3f0000008f8fa820 */ /* 0x000fe20000400000 */
[----:B--2---:R-:W-:Y:S01]  /*5430*/  @!P4 FMUL R134, R134, R134 ;  /* 0x000000868686c220 */ /* 0x004fe20000400000 */
[----:B------:R-:W-:-:S03]  /*5440*/  FSETP.GEU.AND P4, PT, R131, -126, PT ;  /* 0xc2fc00008300780b */ /* 0x000fc60003f8e000 */
[----:B------:R2:W4:Y:S01]  /*5450*/  MUFU.EX2 R146, R143 ;  /* 0x0000008f00927308 */ /* 0x0005220000000800 */
[--C-:B-1----:R-:W-:Y:S01]  /*5460*/  FFMA R139, R155, UR61, -R169.reuse ;  /* 0x0000003d9b8b7c23 */ /* 0x102fe200080008a9 */
[----:B------:R-:W-:Y:S01]  /*5470*/  @!P3 FMUL R133, R133, 0.5 ;  /* 0x3f0000008585b820 */ /* 0x000fe20000400000 */
[----:B------:R-:W-:Y:S01]  /*5480*/  FFMA R155, R167, UR61, -R169 ;  /* 0x0000003da79b7c23 */ /* 0x000fe200080008a9 */
[----:B------:R-:W-:-:S04]  /*5490*/  FADD R167, R14, R165 ;  /* 0x000000a50ea77221 */ /* 0x000fc80000000000 */
[----:B------:R-:W1:Y:S01]  /*54a0*/  MUFU.EX2 R129, R129 ;  /* 0x0000008100817308 */ /* 0x000e620000000800 */
[----:B---3--:R-:W-:Y:S01]  /*54b0*/  @!P5 FMUL R142, R142, R142 ;  /* 0x0000008e8e8ed220 */ /* 0x008fe20000400000 */
[----:B------:R-:W-:Y:S01]  /*54c0*/  FSETP.GEU.AND P5, PT, R135, -126, PT ;  /* 0xc2fc00008700780b */ /* 0x000fe20003fae000 */
[----:B------:R-:W-:Y:S01]  /*54d0*/  @!P4 FMUL R131, R131, 0.5 ;  /* 0x3f0000008383c820 */ /* 0x000fe20000400000 */
[----:B--2---:R-:W-:Y:S01]  /*54e0*/  FFMA R143, R159, UR61, -R169 ;  /* 0x0000003d9f8f7c23 */ /* 0x004fe200080008a9 */
[----:B------:R-:W-:Y:S01]  /*54f0*/  FADD R159, R124, R145 ;  /* 0x000000917c9f7221 */ /* 0x000fe20000000000 */
[----:B------:R-:W-:Y:S02]  /*5500*/  F2FP.F16.F32.PACK_AB R124, R13, R124 ;  /* 0x0000007c0d7c723e */ /* 0x000fe400000000ff */
[----:B------:R-:W2:Y:S01]  /*5510*/  MUFU.EX2 R133, R133 ;  /* 0x0000008500857308 */ /* 0x000ea20000000800 */
[----:B----4-:R-:W-:Y:S01]  /*5520*/  @!P2 FMUL R146, R146, R146 ;  /* 0x000000929292a220 */ /* 0x010fe20000400000 */
[----:B------:R-:W-:Y:S01]  /*5530*/  FSETP.GEU.AND P2, PT, R154, -126, PT ;  /* 0xc2fc00009a00780b */ /* 0x000fe20003f4e000 */
[----:B------:R-:W-:Y:S01]  /*5540*/  FADD R174, R159, R168 ;  /* 0x000000a89fae7221 */ /* 0x000fe20000000000 */
[----:B------:R-:W-:Y:S01]  /*5550*/  FADD R159, R8, R141 ;  /* 0x0000008d089f7221 */ /* 0x000fe20000000000 */
[----:B------:R-:W-:-:S02]  /*5560*/  FADD R168, R12, R157 ;  /* 0x0000009d0ca87221 */ /* 0x000fc40000000000 */
[----:B------:R-:W-:Y:S01]  /*5570*/  @!P5 FMUL R135, R135, 0.5 ;  /* 0x3f0000008787d820 */ /* 0x000fe20000400000 */
[----:B------:R-:W3:Y:S01]  /*5580*/  MUFU.EX2 R131, R131 ;  /* 0x0000008300837308 */ /* 0x000ee20000000800 */
[----:B-1----:R-:W-:Y:S01]  /*5590*/  @!P6 FMUL R129, R129, R129 ;  /* 0x000000818181e220 */ /* 0x002fe20000400000 */
[----:B------:R-:W-:Y:S01]  /*55a0*/  FSETP.GEU.AND P6, PT, R147, -126, PT ;  /* 0xc2fc00009300780b */ /* 0x000fe20003fce000 */
[----:B------:R-:W-:Y:S01]  /*55b0*/  FADD R172, R159, R168 ;  /* 0x000000a89fac7221 */ /* 0x000fe20000000000 */
[----:B------:R-:W-:Y:S01]  /*55c0*/  FADD R159, R11, R16 ;  /* 0x000000100b9f7221 */ /* 0x000fe20000000000 */
[----:B------:R-:W-:Y:S02]  /*55d0*/  FADD R168, R19, R20 ;  /* 0x0000001413a87221 */ /* 0x000fe40000000000 */
[----:B------:R-:W-:Y:S01]  /*55e0*/  @!P2 FMUL R154, R154, 0.5 ;  /* 0x3f0000009a9aa820 */ /* 0x000fe20000400000 */
[----:B------:R-:W1:Y:S01]  /*55f0*/  MUFU.EX2 R135, R135 ;  /* 0x0000008700877308 */ /* 0x000e620000000800 */
[----:B--2---:R-:W-:Y:S01]  /*5600*/  @!P3 FMUL R133, R133, R133 ;  /* 0x000000858585b220 */ /* 0x004fe20000400000 */
[----:B------:R-:W-:Y:S01]  /*5610*/  FSETP.GEU.AND P3, PT, R139, -126, PT ;  /* 0xc2fc00008b00780b */ /* 0x000fe20003f6e000 */
[----:B------:R-:W-:-:S04]  /*5620*/  FADD R168, R159, R168 ;  /* 0x000000a89fa87221 */ /* 0x000fc80000000000 */
[----:B------:R-:W-:Y:S01]  /*5630*/  @!P6 FMUL R147, R147, 0.5 ;  /* 0x3f0000009393e820 */ /* 0x000fe20000400000 */
[----:B------:R-:W2:Y:S01]  /*5640*/  MUFU.EX2 R154, R154 ;  /* 0x0000009a009a7308 */ /* 0x000ea20000000800 */
[----:B---3--:R-:W-:Y:S01]  /*5650*/  @!P4 FMUL R131, R131, R131 ;  /* 0x000000838383c220 */ /* 0x008fe20000400000 */
[----:B------:R-:W-:-:S05]  /*5660*/  FSETP.GEU.AND P4, PT, R151, -126, PT ;  /* 0xc2fc00009700780b */ /* 0x000fca0003f8e000 */
[----:B------:R-:W-:Y:S01]  /*5670*/  @!P3 FMUL R139, R139, 0.5 ;  /* 0x3f0000008b8bb820 */ /* 0x000fe20000400000 */
[----:B------:R3:W4:Y:S01]  /*5680*/  MUFU.EX2 R150, R147 ;  /* 0x0000009300967308 */ /* 0x0007220000000800 */
[----:B-1----:R-:W-:Y:S01]  /*5690*/  @!P5 FMUL R135, R135, R135 ;  /* 0x000000878787d220 */ /* 0x002fe20000400000 */
[----:B------:R-:W-:-:S05]  /*56a0*/  FSETP.GEU.AND P5, PT, R143, -126, PT ;  /* 0xc2fc00008f00780b */ /* 0x000fca0003fae000 */
[----:B------:R-:W-:Y:S01]  /*56b0*/  @!P4 FMUL R151, R151, 0.5 ;  /* 0x3f0000009797c820 */ /* 0x000fe20000400000 */
[----:B------:R-:W1:Y:S01]  /*56c0*/  MUFU.EX2 R139, R139 ;  /* 0x0000008b008b7308 */ /* 0x000e620000000800 */
[----:B---3--:R-:W-:Y:S01]  /*56d0*/  FFMA R147, R163, UR61, -R169 ;  /* 0x0000003da3937c23 */ /* 0x008fe200080008a9 */
[----:B--2---:R-:W-:Y:S01]  /*56e0*/  @!P2 FMUL R154, R154, R154 ;  /* 0x0000009a9a9aa220 */ /* 0x004fe20000400000 */
[----:B------:R-:W-:Y:S01]  /*56f0*/  FADD R163, R13, R140 ;  /* 0x0000008c0da37221 */ /* 0x000fe20000000000 */
[----:B------:R-:W-:Y:S02]  /*5700*/  F2FP.F16.F32.PACK_AB R140, R140, R145 ;  /* 0x000000918c8c723e */ /* 0x000fe400000000ff */
[----:B------:R-:W-:Y:S01]  /*5710*/  FSETP.GEU.AND P2, PT, R147, -126, PT ;  /* 0xc2fc00009300780b */ /* 0x000fe20003f4e000 */
[----:B------:R-:W-:Y:S01]  /*5720*/  @!P5 FMUL R143, R143, 0.5 ;  /* 0x3f0000008f8fd820 */ /* 0x000fe20000400000 */
[----:B------:R2:W3:Y:S01]  /*5730*/  MUFU.EX2 R152, R151 ;  /* 0x0000009700987308 */ /* 0x0004e20000000800 */
[----:B----4-:R-:W-:Y:S01]  /*5740*/  @!P6 FMUL R150, R150, R150 ;  /* 0x000000969696e220 */ /* 0x010fe20000400000 */
[----:B------:R-:W-:Y:S01]  /*5750*/  FSETP.GEU.AND P6, PT, R156, -126, PT ;  /* 0xc2fc00009c00780b */ /* 0x000fe20003fce000 */
[----:B------:R-:W-:Y:S01]  /*5760*/  FADD R176, R163, R170 ;  /* 0x000000aaa3b07221 */ /* 0x000fe20000000000 */
[----:B------:R-:W-:Y:S01]  /*5770*/  FADD R163, R15, R18 ;  /* 0x000000120fa37221 */ /* 0x000fe20000000000 */
[----:B------:R-:W-:-:S03]  /*5780*/  FADD R170, R23, R22 ;  /* 0x0000001617aa7221 */ /* 0x000fc60000000000 */
[----:B------:R-:W4:Y:S01]  /*5790*/  MUFU.EX2 R143, R143 ;  /* 0x0000008f008f7308 */ /* 0x000f220000000800 */
[----:B-1----:R-:W-:Y:S01]  /*57a0*/  @!P3 FMUL R139, R139, R139 ;  /* 0x0000008b8b8bb220 */ /* 0x002fe20000400000 */
[----:B------:R-:W-:Y:S01]  /*57b0*/  FSETP.GEU.AND P3, PT, R162, -126, PT ;  /* 0xc2fc0000a200780b */ /* 0x000fe20003f6e000 */
[----:B------:R-:W-:Y:S01]  /*57c0*/  @!P2 FMUL R147, R147, 0.5 ;  /* 0x3f0000009393a820 */ /* 0x000fe20000400000 */
[----:B--2---:R-:W-:Y:S01]  /*57d0*/  FFMA R151, R171, UR61, -R169 ;  /* 0x0000003dab977c23 */ /* 0x004fe200080008a9 */
[----:B------:R-:W-:Y:S01]  /*57e0*/  FADD R169, R5, R166 ;  /* 0x000000a605a97221 */ /* 0x000fe20000000000 */
[----:B------:R-:W-:Y:S01]  /*57f0*/  FADD R166, R17, R144 ;  /* 0x0000009011a67221 */ /* 0x000fe20000000000 */
[----:B------:R-:W-:Y:S01]  /*5800*/  @!P6 FMUL R156, R156, 0.5 ;  /* 0x3f0000009c9ce820 */ /* 0x000fe20000400000 */
[----:B------:R-:W-:Y:S01]  /*5810*/  FADD R173, R163, R170 ;  /* 0x000000aaa3ad7221 */ /* 0x000fe20000000000 */
[----:B---3--:R-:W-:Y:S01]  /*5820*/  @!P4 FMUL R152, R152, R152 ;  /* 0x000000989898c220 */ /* 0x008fe20000400000 */
[----:B------:R-:W-:Y:S01]  /*5830*/  FSETP.GEU.AND P4, PT, R158, -126, PT ;  /* 0xc2fc00009e00780b */ /* 0x000fe20003f8e000 */
[----:B------:R-:W1:Y:S01]  /*5840*/  MUFU.EX2 R147, R147 ;  /* 0x0000009300937308 */ /* 0x000e620000000800 */
[----:B------:R-:W-:Y:S01]  /*5850*/  FADD R171, R7, R166 ;  /* 0x000000a607ab7221 */ /* 0x000fe20000000000 */
[----:B------:R-:W-:Y:S01]  /*5860*/  FADD R166, R10, R149 ;  /* 0x000000950aa67221 */ /* 0x000fe20000000000 */
[----:B------:R-:W-:Y:S01]  /*5870*/  FADD R163, R121, R154 ;  /* 0x0000009a79a37221 */ /* 0x000fe20000000000 */
[----:B------:R-:W-:Y:S01]  /*5880*/  @!P3 FMUL R162, R162, 0.5 ;  /* 0x3f000000a2a2b820 */ /* 0x000fe20000400000 */
[----:B------:R-:W-:Y:S01]  /*5890*/  FADD R170, R126, R139 ;  /* 0x0000008b7eaa7221 */ /* 0x000fe20000000000 */
[----:B----4-:R-:W-:Y:S01]  /*58a0*/  @!P5 FMUL R143, R143, R143 ;  /* 0x0000008f8f8fd220 */ /* 0x010fe20000400000 */
[----:B------:R-:W-:Y:S01]  /*58b0*/  FSETP.GEU.AND P5, PT, R151, -126, PT ;  /* 0xc2fc00009700780b */ /* 0x000fe20003fae000 */
[----:B------:R-:W2:Y:S01]  /*58c0*/  MUFU.EX2 R156, R156 ;  /* 0x0000009c009c7308 */ /* 0x000ea20000000800 */
[----:B------:R-:W-:Y:S01]  /*58d0*/  FADD R167, R166, R167 ;  /* 0x000000a7a6a77221 */ /* 0x000fe20000000000 */
[----:B------:R-:W-:Y:S01]  /*58e0*/  FADD R169, R169, R174 ;  /* 0x000000aea9a97221 */ /* 0x000fe20000000000 */
[----:B------:R-:W-:Y:S01]  /*58f0*/  FADD R171, R171, R176 ;  /* 0x000000b0abab7221 */ /* 0x000fe20000000000 */
[----:B------:R-:W-:Y:S01]  /*5900*/  @!P4 FMUL R158, R158, 0.5 ;  /* 0x3f0000009e9ec820 */ /* 0x000fe20000400000 */
[----:B------:R-:W-:Y:S01]  /*5910*/  FADD R172, R172, R167 ;  /* 0x000000a7acac7221 */ /* 0x000fe20000000000 */
[----:B------:R-:W-:Y:S01]  /*5920*/  FADD R168, R168, R173 ;  /* 0x000000ada8a87221 */ /* 0x000fe20000000000 */
[----:B------:R-:W-:Y:S01]  /*5930*/  MOV R167, UR4 ;  /* 0x0000000400a77c02 */ /* 0x000fe20008000f00 */
[----:B------:R-:W3:Y:S01]  /*5940*/  MUFU.EX2 R162, R162 ;  /* 0x000000a200a27308 */ /* 0x000ee20000000800 */
[----:B-1----:R-:W-:Y:S01]  /*5950*/  @!P2 FMUL R147, R147, R147 ;  /* 0x000000939393a220 */ /* 0x002fe20000400000 */
[----:B------:R-:W-:Y:S01]  /*5960*/  FSETP.GEU.AND P2, PT, R164, -126, PT ;  /* 0xc2fc0000a400780b */ /* 0x000fe20003f4e000 */
[----:B------:R-:W-:Y:S01]  /*5970*/  FADD R168, R171, R168 ;  /* 0x000000a8aba87221 */ /* 0x000fe20000000000 */
[----:B------:R-:W-:Y:S01]  /*5980*/  @!P5 FMUL R151, R151, 0.5 ;  /* 0x3f0000009797d820 */ /* 0x000fe20000400000 */
[----:B------:R-:W-:Y:S01]  /*5990*/  FADD R169, R169, R172 ;  /* 0x000000aca9a97221 */ /* 0x000fe20000000000 */
[----:B------:R-:W-:-:S02]  /*59a0*/  SHF.L.U32 R167, R167, 0x1f, RZ ;  /* 0x0000001fa7a77819 */ /* 0x000fc400000006ff */
[----:B------:R-:W1:Y:S01]  /*59b0*/  MUFU.EX2 R158, R158 ;  /* 0x0000009e009e7308 */ /* 0x000e620000000800 */
[----:B--2---:R-:W-:Y:S01]  /*59c0*/  @!P6 FMUL R156, R156, R156 ;  /* 0x0000009c9c9ce220 */ /* 0x004fe20000400000 */
[----:B------:R-:W-:Y:S01]  /*59d0*/  FSETP.GEU.AND P6, PT, R160, -126, PT ;  /* 0xc2fc0000a000780b */ /* 0x000fe20003fce000 */
[----:B------:R-:W-:Y:S01]  /*59e0*/  FADD R168, R169, R168 ;  /* 0x000000a8a9a87221 */ /* 0x000fe20000000000 */
[----:B------:R-:W-:Y:S02]  /*59f0*/  F2FP.F16.F32.PACK_AB R137, R139, R154 ;  /* 0x0000009a8b89723e */ /* 0x000fe400000000ff */
[----:B------:R-:W-:Y:S01]  /*5a00*/  F2FP.F16.F32.PACK_AB R121, R126, R121 ;  /* 0x000000797e79723e */ /* 0x000fe200000000ff */
[----:B------:R-:W-:Y:S01]  /*5a10*/  @!P2 FMUL R164, R164, 0.5 ;  /* 0x3f000000a4a4a820 */ /* 0x000fe20000400000 */
[----:B------:R-:W2:Y:S01]  /*5a20*/  MUFU.EX2 R151, R151 ;  /* 0x0000009700977308 */ /* 0x000ea20000000800 */
[----:B---3--:R-:W-:Y:S01]  /*5a30*/  @!P3 FMUL R162, R162, R162 ;  /* 0x000000a2a2a2b220 */ /* 0x008fe20000400000 */
[----:B------:R-:W-:-:S02]  /*5a40*/  FSETP.GEU.AND P3, PT, R178, -126, PT ;  /* 0xc2fc0000b200780b */ /* 0x000fc40003f6e000 */
[----:B------:R-:W-:Y:S02]  /*5a50*/  F2FP.F16.F32.PACK_AB R139, R143, R156 ;  /* 0x0000009c8f8b723e */ /* 0x000fe400000000ff */
[----:B------:R-:W-:Y:S01]  /*5a60*/  F2FP.F16.F32.PACK_AB R126, R15, R10 ;  /* 0x0000000a0f7e723e */ /* 0x000fe200000000ff */
[----:B------:R-:W-:Y:S01]  /*5a70*/  @!P6 FMUL R160, R160, 0.5 ;  /* 0x3f000000a0a0e820 */ /* 0x000fe20000400000 */
[----:B------:R-:W3:Y:S01]  /*5a80*/  MUFU.EX2 R164, R164 ;  /* 0x000000a400a47308 */ /* 0x000ee20000000800 */
[----:B-1----:R-:W-:Y:S01]  /*5a90*/  @!P4 FMUL R158, R158, R158 ;  /* 0x0000009e9e9ec220 */ /* 0x002fe20000400000 */
[----:B------:R-:W-:Y:S02]  /*5aa0*/  FSETP.GEU.AND P4, PT, R155, -126, PT ;  /* 0xc2fc00009b00780b */ /* 0x000fe40003f8e000 */
[----:B------:R-:W-:-:S03]  /*5ab0*/  F2FP.F16.F32.PACK_AB R144, R144, R153 ;  /* 0x000000999090723e */ /* 0x000fc600000000ff */
[----:B------:R-:W-:Y:S01]  /*5ac0*/  @!P3 FMUL R178, R178, 0.5 ;  /* 0x3f000000b2b2b820 */ /* 0x000fe20000400000 */
[----:B------:R-:W1:Y:S01]  /*5ad0*/  MUFU.EX2 R160, R160 ;  /* 0x000000a000a07308 */ /* 0x000e620000000800 */
[----:B--2---:R-:W-:Y:S01]  /*5ae0*/  @!P5 FMUL R151, R151, R151 ;  /* 0x000000979797d220 */ /* 0x004fe20000400000 */
[----:B------:R-:W-:-:S05]  /*5af0*/  FSETP.GEU.AND P5, PT, R179, -126, PT ;  /* 0xc2fc0000b300780b */ /* 0x000fca0003fae000 */
[----:B------:R-:W-:Y:S01]  /*5b00*/  @!P4 FMUL R155, R155, 0.5 ;  /* 0x3f0000009b9bc820 */ /* 0x000fe20000400000 */
[----:B------:R2:W4:Y:S01]  /*5b10*/  MUFU.EX2 R6, R178 ;  /* 0x000000b200067308 */ /* 0x0005220000000800 */
[----:B---3--:R-:W-:Y:S01]  /*5b20*/  @!P2 FMUL R164, R164, R164 ;  /* 0x000000a4a4a4a220 */ /* 0x008fe20000400000 */
[----:B------:R-:W-:-:S05]  /*5b30*/  FSETP.GEU.AND P2, PT, R182, -126, PT ;  /* 0xc2fc0000b600780b */ /* 0x000fca0003f4e000 */
[----:B------:R-:W-:Y:S01]  /*5b40*/  @!P5 FMUL R179, R179, 0.5 ;  /* 0x3f000000b3b3d820 */ /* 0x000fe20000400000 */
[----:B------:R-:W3:Y:S01]  /*5b50*/  MUFU.EX2 R155, R155 ;  /* 0x0000009b009b7308 */ /* 0x000ee20000000800 */
[----:B-1----:R-:W-:Y:S01]  /*5b60*/  @!P6 FMUL R160, R160, R160 ;  /* 0x000000a0a0a0e220 */ /* 0x002fe20000400000 */
[----:B------:R-:W-:Y:S01]  /*5b70*/  FSETP.GEU.AND P6, PT, R175, -126, PT ;  /* 0xc2fc0000af00780b */ /* 0x000fe20003fce000 */
[----:B--2---:R-:W-:Y:S02]  /*5b80*/  FADD R178, R134, R147 ;  /* 0x0000009386b27221 */ /* 0x004fe40000000000 */
[----:B------:R-:W-:Y:S01]  /*5b90*/  FADD R180, R129, R160 ;  /* 0x000000a081b47221 */ /* 0x000fe20000000000 */
[----:B------:R-:W-:Y:S01]  /*5ba0*/  F2FP.F16.F32.PACK_AB R129, R142, R129 ;  /* 0x000000818e81723e */ /* 0x000fe200000000ff */
[----:B------:R-:W-:Y:S01]  /*5bb0*/  @!P2 FMUL R182, R182, 0.5 ;  /* 0x3f000000b6b6a820 */ /* 0x000fe20000400000 */
[----:B------:R1:W2:Y:S01]  /*5bc0*/  MUFU.EX2 R7, R179 ;  /* 0x000000b300077308 */ /* 0x0002a20000000800 */
[----:B----4-:R-:W-:Y:S01]  /*5bd0*/  @!P3 FMUL R6, R6, R6 ;  /* 0x000000060606b220 */ /* 0x010fe20000400000 */
[----:B------:R-:W-:Y:S01]  /*5be0*/  FSETP.GEU.AND P3, PT, R183, -126, PT ;  /* 0xc2fc0000b700780b */ /* 0x000fe20003f6e000 */
[----:B------:R-:W-:Y:S01]  /*5bf0*/  FADD R184, R163, R180 ;  /* 0x000000b4a3b87221 */ /* 0x000fe20000000000 */
[----:B------:R-:W-:Y:S01]  /*5c00*/  FADD R163, R123, R156 ;  /* 0x0000009c7ba37221 */ /* 0x000fe20000000000 */
[----:B------:R-:W-:-:S02]  /*5c10*/  F2FP.F16.F32.PACK_AB R123, R130, R123 ;  /* 0x0000007b827b723e */ /* 0x000fc400000000ff */
[----:B------:R-:W-:Y:S01]  /*5c20*/  @!P6 FMUL R175, R175, 0.5 ;  /* 0x3f000000afafe820 */ /* 0x000fe20000400000 */
[----:B------:R4:W5:Y:S01]  /*5c30*/  MUFU.EX2 R166, R182 ;  /* 0x000000b600a67308 */ /* 0x0009620000000800 */
[----:B---3--:R-:W-:Y:S01]  /*5c40*/  @!P4 FMUL R155, R155, R155 ;  /* 0x0000009b9b9bc220 */ /* 0x008fe20000400000 */
[----:B------:R-:W-:Y:S01]  /*5c50*/  FSETP.GEU.AND P4, PT, R177, -126, PT ;  /* 0xc2fc0000b100780b */ /* 0x000fe20003f8e000 */
[----:B-1----:R-:W-:Y:S01]  /*5c60*/  FADD R179, R142, R151 ;  /* 0x000000978eb37221 */ /* 0x002fe20000000000 */
[----:B------:R-:W-:Y:S02]  /*5c70*/  F2FP.F16.F32.PACK_AB R142, R18, R149 ;  /* 0x00000095128e723e */ /* 0x000fe400000000ff */
[----:B------:R-:W-:Y:S01]  /*5c80*/  F2FP.F16.F32.PACK_AB R145, R151, R160 ;  /* 0x000000a09791723e */ /* 0x000fe200000000ff */
[----:B------:R-:W-:Y:S01]  /*5c90*/  @!P3 FMUL R183, R183, 0.5 ;  /* 0x3f000000b7b7b820 */ /* 0x000fe20000400000 */
[----:B------:R1:W3:Y:S01]  /*5ca0*/  MUFU.EX2 R5, R175 ;  /* 0x000000af00057308 */ /* 0x0002e20000000800 */
[----:B--2---:R-:W-:Y:S01]  /*5cb0*/  @!P5 FMUL R7, R7, R7 ;  /* 0x000000070707d220 */ /* 0x004fe20000400000 */
[----:B------:R-:W-:Y:S01]  /*5cc0*/  FSETP.GEU.AND P5, PT, R122, -126, PT ;  /* 0xc2fc00007a00780b */ /* 0x000fe20003fae000 */
[----:B----4-:R-:W-:Y:S01]  /*5cd0*/  FADD R182, R133, R6 ;  /* 0x0000000685b67221 */ /* 0x010fe20000000000 */
[C---:B------:R-:W-:Y:S01]  /*5ce0*/  F2FP.F16.F32.PACK_AB R133, R150.reuse, R133 ;  /* 0x000000859685723e */ /* 0x040fe200000000ff */
[----:B------:R-:W-:Y:S01]  /*5cf0*/  FADD R181, R150, R7 ;  /* 0x0000000796b57221 */ /* 0x000fe20000000000 */
[----:B------:R-:W-:Y:S01]  /*5d00*/  F2FP.F16.F32.PACK_AB R149, R7, R6 ;  /* 0x000000060795723e */ /* 0x000fe200000000ff */
[----:B------:R-:W-:Y:S01]  /*5d10*/  @!P4 FMUL R177, R177, 0.5 ;  /* 0x3f000000b1b1c820 */ /* 0x000fe20000400000 */
[----:B------:R2:W4:Y:S01]  /*5d20*/  MUFU.EX2 R159, R183 ;  /* 0x000000b7009f7308 */ /* 0x0005220000000800 */
[----:B-1----:R-:W-:Y:S01]  /*5d30*/  FADD R175, R125, R158 ;  /* 0x0000009e7daf7221 */ /* 0x002fe20000000000 */
[----:B-----5:R-:W-:Y:S01]  /*5d40*/  @!P2 FMUL R166, R166, R166 ;  /* 0x000000a6a6a6a220 */ /* 0x020fe20000400000 */
[----:B------:R-:W-:Y:S01]  /*5d50*/  FADD R187, R178, R181 ;  /* 0x000000b5b2bb7221 */ /* 0x000fe20000000000 */
[----:B------:R-:W-:Y:S01]  /*5d60*/  FADD R178, R138, R155 ;  /* 0x0000009b8ab27221 */ /* 0x000fe20000000000 */
[----:B------:R-:W-:Y:S01]  /*5d70*/  FADD R185, R175, R182 ;  /* 0x000000b6afb97221 */ /* 0x000fe20000000000 */
[----:B------:R-:W-:Y:S01]  /*5d80*/  FADD R182, R170, R179 ;  /* 0x000000b3aab67221 */ /* 0x000fe20000000000 */
[----:B------:R-:W-:Y:S01]  /*5d90*/  FADD R170, R131, R164 ;  /* 0x000000a483aa7221 */ /* 0x000fe20000000000 */
[----:B------:R-:W-:Y:S01]  /*5da0*/  @!P5 FMUL R122, R122, 0.5 ;  /* 0x3f0000007a7ad820 */ /* 0x000fe20000400000 */
[----:B---3--:R-:W-:Y:S01]  /*5db0*/  @!P6 FMUL R5, R5, R5 ;  /* 0x000000050505e220 */ /* 0x008fe20000400000 */
[----:B------:R-:W1:Y:S01]  /*5dc0*/  MUFU.EX2 R177, R177 ;  /* 0x000000b100b17308 */ /* 0x000e620000000800 */
[----:B--2---:R-:W-:Y:S01]  /*5dd0*/  FADD R183, R163, R170 ;  /* 0x000000aaa3b77221 */ /* 0x004fe20000000000 */
[----:B------:R-:W-:Y:S01]  /*5de0*/  FADD R175, R127, R162 ;  /* 0x000000a27faf7221 */ /* 0x000fe20000000000 */
[----:B------:R-:W-:Y:S01]  /*5df0*/  FADD R180, R135, R166 ;  /* 0x000000a687b47221 */ /* 0x000fe20000000000 */
[----:B------:R-:W-:Y:S01]  /*5e00*/  FADD R170, R130, R143 ;  /* 0x0000008f82aa7221 */ /* 0x000fe20000000000 */
[----:B------:R-:W-:Y:S01]  /*5e10*/  FADD R179, R146, R5 ;  /* 0x0000000592b37221 */ /* 0x000fe20000000000 */
[----:B------:R-:W-:Y:S01]  /*5e20*/  FADD R184, R184, R185 ;  /* 0x000000b9b8b87221 */ /* 0x000fe20000000000 */
[----:B----4-:R-:W-:Y:S01]  /*5e30*/  @!P3 FMUL R159, R159, R159 ;  /* 0x0000009f9f9fb220 */ /* 0x010fe20000400000 */
[----:B------:R-:W2:Y:S01]  /*5e40*/  MUFU.EX2 R163, R122 ;  /* 0x0000007a00a37308 */ /* 0x000ea20000000800 */
[----:B------:R-:W-:Y:S01]  /*5e50*/  FADD R180, R175, R180 ;  /* 0x000000b4afb47221 */ /* 0x000fe20000000000 */
[----:B------:R-:W-:Y:S01]  /*5e60*/  FADD R170, R170, R179 ;  /* 0x000000b3aaaa7221 */ /* 0x000fe20000000000 */
[----:B------:R-:W-:Y:S01]  /*5e70*/  FADD R181, R152, R159 ;  /* 0x0000009f98b57221 */ /* 0x000fe20000000000 */
[----:B------:R-:W-:Y:S01]  /*5e80*/  FADD R182, R182, R187 ;  /* 0x000000bbb6b67221 */ /* 0x000fe20000000000 */
[----:B------:R-:W-:Y:S01]  /*5e90*/  FADD R183, R183, R180 ;  /* 0x000000b4b7b77221 */ /* 0x000fe20000000000 */
[----:B------:R3:W4:Y:S01]  /*5ea0*/  SYNCS.PHASECHK.TRANS64.TRYWAIT P2, [UR11+0x48000], R167 ;  /* 0x048000a7ff0075a7 */ /* 0x000722000804014b */
[----:B------:R-:W-:Y:S01]  /*5eb0*/  FADD R181, R178, R181 ;  /* 0x000000b5b2b57221 */ /* 0x000fe20000000000 */
[----:B------:R-:W-:Y:S01]  /*5ec0*/  F2FP.F16.F32.PACK_AB R127, R138, R127 ;  /* 0x0000007f8a7f723e */ /* 0x000fe200000000ff */
[----:B------:R-:W-:Y:S01]  /*5ed0*/  FADD R183, R184, R183 ;  /* 0x000000b7b8b77221 */ /* 0x000fe20000000000 */
[----:B-1----:R-:W-:Y:S01]  /*5ee0*/  @!P4 FMUL R177, R177, R177 ;  /* 0x000000b1b1b1c220 */ /* 0x002fe20000400000 */
[----:B------:R-:W-:Y:S01]  /*5ef0*/  FADD R181, R170, R181 ;  /* 0x000000b5aab57221 */ /* 0x000fe20000000000 */
[----:B------:R-:W-:-:S02]  /*5f00*/  F2FP.F16.F32.PACK_AB R138, R16, R141 ;  /* 0x0000008d108a723e */ /* 0x000fc400000000ff */
[----:B------:R-:W-:Y:S01]  /*5f10*/  F2FP.F16.F32.PACK_AB R125, R134, R125 ;  /* 0x0000007d867d723e */ /* 0x000fe200000000ff */
[----:B------:R-:W-:Y:S01]  /*5f20*/  FADD R182, R182, R181 ;  /* 0x000000b5b6b67221 */ /* 0x000fe20000000000 */
[----:B------:R-:W-:Y:S01]  /*5f30*/  F2FP.F16.F32.PACK_AB R131, R146, R131 ;  /* 0x000000839283723e */ /* 0x000fe200000000ff */
[----:B--2---:R-:W-:Y:S01]  /*5f40*/  @!P5 FMUL R163, R163, R163 ;  /* 0x000000a3a3a3d220 */ /* 0x004fe20000400000 */
[----:B------:R-:W-:Y:S01]  /*5f50*/  F2FP.F16.F32.PACK_AB R141, R147, R158 ;  /* 0x0000009e938d723e */ /* 0x000fe200000000ff */
[----:B------:R-:W-:Y:S01]  /*5f60*/  FADD R182, R183, R182 ;  /* 0x000000b6b7b67221 */ /* 0x000fe20000000000 */
[----:B------:R-:W-:Y:S01]  /*5f70*/  F2FP.F16.F32.PACK_AB R122, R11, R8 ;  /* 0x000000080b7a723e */ /* 0x000fe200000000ff */
[----:B------:R-:W-:Y:S01]  /*5f80*/  FFMA R2, R163, R2, R168 ;  /* 0x00000002a3027223 */ /* 0x000fe200000000a8 */
[-C--:B------:R-:W-:Y:S01]  /*5f90*/  FMUL R24, R24, R163.reuse ;  /* 0x000000a318187220 */ /* 0x080fe20000400000 */
[----:B------:R-:W-:Y:S01]  /*5fa0*/  FFMA R0, R177, R0, R182 ;  /* 0x00000000b1007223 */ /* 0x000fe200000000b6 */
[-C--:B------:R-:W-:Y:S01]  /*5fb0*/  FMUL R25, R25, R163.reuse ;  /* 0x000000a319197220 */ /* 0x080fe20000400000 */
        /* <DEDUP_REMOVED lines=45> */
[----:B------:R-:W-:Y:S01]  /*6290*/  FMUL R117, R117, R163 ;  /* 0x000000a375757220 */ /* 0x000fe20000400000 */
        /* <DEDUP_REMOVED lines=48> */
[----:B------:R-:W-:-:S02]  /*65a0*/  F2FP.F16.F32.PACK_AB R130, R19, R12 ;  /* 0x0000000c1382723e */ /* 0x000fc400000000ff */
[----:B------:R-:W-:Y:S02]  /*65b0*/  F2FP.F16.F32.PACK_AB R134, R23, R14 ;  /* 0x0000000e1786723e */ /* 0x000fe400000000ff */
[----:B------:R-:W-:Y:S02]  /*65c0*/  F2FP.F16.F32.PACK_AB R135, R152, R135 ;  /* 0x000000879887723e */ /* 0x000fe400000000ff */
[----:B------:R-:W-:Y:S02]  /*65d0*/  F2FP.F16.F32.PACK_AB R143, R155, R162 ;  /* 0x000000a29b8f723e */ /* 0x000fe400000000ff */
[----:B------:R-:W-:Y:S02]  /*65e0*/  F2FP.F16.F32.PACK_AB R146, R20, R157 ;  /* 0x0000009d1492723e */ /* 0x000fe400000000ff */
[----:B------:R-:W-:Y:S02]  /*65f0*/  F2FP.F16.F32.PACK_AB R147, R5, R164 ;  /* 0x000000a40593723e */ /* 0x000fe400000000ff */
[----:B------:R-:W-:Y:S01]  /*6600*/  F2FP.F16.F32.PACK_AB R150, R22, R165 ;  /* 0x000000a51696723e */ /* 0x000fe200000000ff */
[----:B---34-:R-:W-:Y:S06]  /*6610*/  @!P0 BRA `(.L_x_27) ;  /* 0x0000000000048947 */ /* 0x018fec0003800000 */
[----:B------:R-:W-:Y:S01]  /*6620*/  BPT.TRAP 0x1 ;  /* 0x000000040000795c */ /* 0x000fe20000300000 */
.L_x_27:
[----:B------:R-:W-:Y:S05]  /*6630*/  @P2 BRA `(.L_x_28) ;  /* 0x0000000000082947 */ /* 0x000fea0003800000 */
[----:B------:R-:W1:Y:S02]  /*6640*/  SYNCS.PHASECHK.TRANS64.TRYWAIT P2, [UR11+0x48000], R167 ;  /* 0x048000a7ff0075a7 */ /* 0x000e64000804014b */
[----:B-1----:R-:W-:Y:S05]  /*6650*/  @!P2 BRA `(.L_x_29) ;  /* 0x0000003c00f4a947 */ /* 0x002fea0003800000 */
.L_x_28:
[----:B------:R-:W-:Y:S01]  /*6660*/  UIMAD UR14, UR10, 0xc00, UR7 ;  /* 0x00000c000a0e78a4 */ /* 0x000fe2000f8e0207 */
[----:B------:R-:W-:Y:S01]  /*6670*/  WARPGROUP.ARRIVE ;  /* 0x00000000000079c5 */ /* 0x000fe20000000000 */
[----:B------:R-:W-:Y:S01]  /*6680*/  UMOV UR15, 0x40000040 ;  /* 0x40000040000f7882 */ /* 0x000fe20000000000 */
[----:B------:R-:W-:Y:S01]  /*6690*/  UMOV UR19, 0x40000040 ;  /* 0x4000004000137882 */ /* 0x000fe20000000000 */
[----:B------:R-:W-:Y:S01]  /*66a0*/  UIADD3 UR18, UR14, 0x80, URZ ;  /* 0x000000800e127890 */ /* 0x000fe2000fffe03f */
[----:B------:R-:W-:-:S04]  /*66b0*/  F2FP.F16.F32.PACK_AB R151, R159, R166 ;  /* 0x000000a69f97723e */ /* 0x000fc800000000ff */
[----:B------:R-:W-:Y:S01]  /*66c0*/  HGMMA.64x192x16.F32 R24, R120, gdesc[UR12].tnspB, R24, gsb0 ;  /* 0x42e0000c78187df0 */ /* 0x000fe20008000818 */
[----:B------:R-:W-:Y:S02]  /*66d0*/  UMOV UR15, 0x40000040 ;  /* 0x40000040000f7882 */ /* 0x000fe40000000000 */
        /* <DEDUP_REMOVED lines=25> */
[----:B------:R-:W-:Y:S01]  /*6870*/  UIADD3 UR14, UR14, 0x380, URZ ;  /* 0x000003800e0e7890 */ /* 0x000fe2000fffe03f */
[----:B------:R-:W-:Y:S02]  /*6880*/  WARPGROUP.DEPBAR.LE gsb0, 0x0 ;  /* 0x00008000000079c5 */ /* 0x000fe40000010000 */
[----:B------:R-:W-:-:S14]  /*6890*/  WARPGROUP.ARRIVE ;  /* 0x00000000000079c5 */ /* 0x000fdc0000000000 */
[----:B------:R-:W-:Y:S03]  /*68a0*/  HGMMA.64x192x16.F32 R24, R144, gdesc[UR16].tnspB, R24, gsb0 ;  /* 0x42e0001090187df0 */ /* 0x000fe60008000818 */
[----:B------:R-:W-:Y:S02]  /*68b0*/  WARPGROUP.DEPBAR.LE gsb0, 0x0 ;  /* 0x00008000000079c5 */ /* 0x000fe40000010000 */
[----:B------:R-:W-:-:S15]  /*68c0*/  WARPGROUP.ARRIVE ;  /* 0x00000000000079c5 */ /* 0x000fde0000000000 */
[----:B------:R-:W-:Y:S03]  /*68d0*/  HGMMA.64x192x16.F32 R24, R148, gdesc[UR12].tnspB, R24, gsb0 ;  /* 0x42e0000c94187df0 */ /* 0x000fe60008000818 */
[----:B------:R-:W-:Y:S02]  /*68e0*/  WARPGROUP.DEPBAR.LE gsb0, 0x0 ;  /* 0x00008000000079c5 */ /* 0x000fe40000010000 */
[----:B------:R-:W-:Y:S05]  /*68f0*/  @!P0 BRA `(.L_x_30) ;  /* 0x0000000000048947 */ /* 0x000fea0003800000 */
[----:B------:R-:W-:Y:S01]  /*6900*/  BPT.TRAP 0x1 ;  /* 0x000000040000795c */ /* 0x000fe20000300000 */
.L_x_30:
[----:B------:R-:W-:-:S04]  /*6910*/  ULEA UR11, UR39, UR36, 0x3 ;  /* 0x00000024270b7291 */ /* 0x000fc8000f8e183f */
[----:B------:R-:W-:-:S04]  /*6920*/  UIADD3 UR11, UR11, 0x48028, URZ ;  /* 0x000480280b0b7890 */ /* 0x000fc8000fffe03f */
[----:B------:R-:W-:-:S09]  /*6930*/  UPRMT UR11, URZ, 0x654, UR11 ;  /* 0x000006543f0b7896 */ /* 0x000fd2000800000b */
[----:B------:R-:W-:Y:S01]  /*6940*/  SYNCS.ARRIVE.TRANS64.RED.A1T0 RZ, [UR11], RZ ;  /* 0x000000ffffff79a7 */ /* 0x000fe2000810040b */
[----:B------:R-:W-:Y:S05]  /*6950*/  @P1 BRA `(.L_x_31) ;  /* 0x0000000000041947 */ /* 0x000fea0003800000 */
[----:B------:R-:W-:Y:S01]  /*6960*/  BPT.TRAP 0x1 ;  /* 0x000000040000795c */ /* 0x000fe20000300000 */
.L_x_31:
[----:B------:R-:W-:-:S04]  /*6970*/  UIADD3 UR39, UR39, 0x1, URZ ;  /* 0x0000000127277890 */ /* 0x000fc8000fffe03f */
[----:B------:R-:W-:-:S04]  /*6980*/  UISETP.NE.AND UP0, UPT, UR39, 0x5, UPT ;  /* 0x000000052700788c */ /* 0x000fc8000bf05270 */
[----:B------:R-:W-:Y:S01]  /*6990*/  USEL UR39, UR39, URZ, UP0 ;  /* 0x0000003f27277287 */ /* 0x000fe20008000000 */
[----:B------:R-:W-:Y:S11]  /*69a0*/  @!P0 BRA `(.L_x_32) ;  /* 0x0000000000048947 */ /* 0x000ff60003800000 */
[----:B------:R-:W-:Y:S01]  /*69b0*/  BPT.TRAP 0x1 ;  /* 0x000000040000795c */ /* 0x000fe20000300000 */
.L_x_32:
[----:B------:R-:W-:-:S04]  /*69c0*/  ULEA UR11, UR39, UR36, 0x3 ;  /* 0x00000024270b7291 */ /* 0x000fc8000f8e183f */
[----:B------:R-:W-:-:S04]  /*69d0*/  UIADD3 UR11, UR11, 0x48028, URZ ;  /* 0x000480280b0b7890 */ /* 0x000fc8000fffe03f */
[----:B------:R-:W-:-:S09]  /*69e0*/  UPRMT UR11, URZ, 0x654, UR11 ;  /* 0x000006543f0b7896 */ /* 0x000fd2000800000b */
[----:B------:R-:W-:Y:S01]  /*69f0*/  SYNCS.ARRIVE.TRANS64.RED.A1T0 RZ, [UR11], RZ ;  /* 0x000000ffffff79a7 */ /* 0x000fe2000810040b */
[----:B------:R-:W-:Y:S05]  /*6a00*/  @P1 BRA `(.L_x_33) ;  /* 0x0000000000041947 */ /* 0x000fea0003800000 */
[----:B------:R-:W-:Y:S01]  /*6a10*/  BPT.TRAP 0x1 ;  /* 0x000000040000795c */ /* 0x000fe20000300000 */
.L_x_33:
[----:B------:R-:W-:Y:S01]  /*6a20*/  UISETP.GT.AND UP3, UPT, UR38, 0x2, UPT ;  /* 0x000000022600788c */ /* 0x000fe2000bf64270 */
[----:B------:R-:W-:Y:S01]  /*6a30*/  MOV R5, R3 ;  /* 0x0000000300057202 */ /* 0x000fe20000000f00 */
[----:B------:R-:W-:Y:S01]  /*6a40*/  UIADD3 UR10, UR10, 0x1, URZ ;  /* 0x000000010a0a7890 */ /* 0x000fe2000fffe03f */
[----:B------:R-:W-:Y:S01]  /*6a50*/  MOV R7, R4 ;  /* 0x0000000400077202 */ /* 0x000fe20000000f00 */
[----:B------:R-:W-:Y:S02]  /*6a60*/  UIADD3 UR39, UR39, 0x1, URZ ;  /* 0x0000000127277890 */ /* 0x000fe4000fffe03f */
[----:B------:R-:W-:Y:S01]  /*6a70*/  PLOP3.LUT P2, PT, PT, PT, UP3, 0x80, 0x0 ;  /* 0x000000000000781c */ /* 0x000fe20003f4f038 */
[----:B------:R-:W-:Y:S02]  /*6a80*/  UISETP.NE.AND UP2, UPT, UR10, 0x5, UPT ;  /* 0x000000050a00788c */ /* 0x000fe4000bf45270 */
[----:B------:R-:W-:Y:S02]  /*6a90*/  UIADD3 UR14, UR38, -0x1, URZ ;  /* 0xffffffff260e7890 */ /* 0x000fe4000fffe03f */
[----:B------:R-:W-:-:S02]  /*6aa0*/  UISETP.NE.AND UP0, UPT, UR39, 0x5, UPT ;  /* 0x000000052700788c */ /* 0x000fc4000bf05270 */
[----:B------:R-:W-:Y:S02]  /*6ab0*/  USEL UR11, URZ, 0x1, UP2 ;  /* 0x000000013f0b7887 */ /* 0x000fe40009000000 */
[----:B------:R-:W-:Y:S02]  /*6ac0*/  USEL UR39, UR39, URZ, UP0 ;  /* 0x0000003f27277287 */ /* 0x000fe40008000000 */
[----:B------:R-:W-:Y:S02]  /*6ad0*/  USEL UR60, UR10, URZ, UP2 ;  /* 0x0000003f0a3c7287 */ /* 0x000fe40009000000 */
[----:B------:R-:W-:Y:S01]  /*6ae0*/  ULOP3.LUT UR4, UR4, UR11, URZ, 0x3c, !UPT ;  /* 0x0000000b04047292 */ /* 0x000fe2000f8e3c3f */
[----:B------:R-:W-:Y:S01]  /*6af0*/  UMOV UR38, UR14 ;  /* 0x0000000e00267c82 */ /* 0x000fe20008000000 */
[----:B------:R-:W-:Y:S10]  /*6b00*/  @P2 BRA `(.L_x_34) ;  /* 0xffffffd000202947 */ /* 0x000ff4000383ffff */
.L_x_23:
[----:B-1----:R-:W1:Y:S01]  /*6b10*/  SHFL.BFLY PT, R5, R2, 0x1, 0x1f ;  /* 0x0c201f0002057f89 */ /* 0x002e6200000e0000 */
[----:B------:R-:W-:Y:S01]  /*6b20*/  BSSY B0, `(.L_x_35) ;  /* 0x0000023000007945 */ /* 0x000fe20003800000 */
[----:B------:R-:W-:Y:S02]  /*6b30*/  MOV R9, 0x7f800000 ;  /* 0x7f80000000097802 */ /* 0x000fe40000000f00 */
[----:B------:R-:W2:Y:S01]  /*6b40*/  SHFL.BFLY PT, R7, R0, 0x1, 0x1f ;  /* 0x0c201f0000077f89 */ /* 0x000ea200000e0000 */
[----:B------:R-:W-:Y:S02]  /*6b50*/  MOV R10, 0x3f800000 ;  /* 0x3f800000000a7802 */ /* 0x000fe40000000f00 */
[----:B------:R-:W-:Y:S01]  /*6b60*/  MOV R11, 0x7f800000 ;  /* 0x7f800000000b7802 */ /* 0x000fe20000000f00 */
[----:B-1----:R-:W-:Y:S01]  /*6b70*/  FADD R5, R5, R2 ;  /* 0x0000000205057221 */ /* 0x002fe20000000000 */
[----:B--2---:R-:W-:-:S04]  /*6b80*/  FADD R14, R7, R0 ;  /* 0x00000000070e7221 */ /* 0x004fc80000000000 */
[----:B------:R-:W1:Y:S04]  /*6b90*/  SHFL.BFLY PT, R6, R5, 0x2, 0x1f ;  /* 0x0c401f0005067f89 */ /* 0x000e6800000e0000 */
[----:B------:R-:W2:Y:S01]  /*6ba0*/  SHFL.BFLY PT, R15, R14, 0x2, 0x1f ;  /* 0x0c401f000e0f7f89 */ /* 0x000ea200000e0000 */
[C---:B-1----:R-:W-:Y:S01]  /*6bb0*/  FSETP.NE.AND P0, PT, R5.reuse, -R6, PT ;  /* 0x800000060500720b */ /* 0x042fe20003f05000 */
[----:B------:R-:W-:Y:S01]  /*6bc0*/  FADD R2, R5, R6 ;  /* 0x0000000605027221 */ /* 0x000fe20000000000 */
[----:B------:R-:W-:Y:S01]  /*6bd0*/  MOV R6, 0x3f800000 ;  /* 0x3f80000000067802 */ /* 0x000fe20000000f00 */
[----:B--2---:R-:W-:-:S10]  /*6be0*/  FADD R8, R14, R15 ;  /* 0x0000000f0e087221 */ /* 0x004fd40000000000 */
[----:B------:R-:W-:Y:S05]  /*6bf0*/  @!P0 BRA `(.L_x_36) ;  /* 0x0000000000548947 */ /* 0x000fea0003800000 */
[----:B------:R-:W-:Y:S01]  /*6c00*/  IADD3 R0, R2, 0x1800000, RZ ;  /* 0x0180000002007810 */ /* 0x000fe20007ffe0ff */
[----:B------:R-:W-:Y:S03]  /*6c10*/  BSSY B1, `(.L_x_37) ;  /* 0x000000c000017945 */ /* 0x000fe60003800000 */
[----:B------:R-:W-:-:S04]  /*6c20*/  LOP3.LUT R0, R0, 0x7f800000, RZ, 0xc0, !PT ;  /* 0x7f80000000007812 */ /* 0x000fc800078ec0ff */
[----:B------:R-:W-:-:S13]  /*6c30*/  ISETP.GT.U32.AND P0, PT, R0, 0x1ffffff, PT ;  /* 0x01ffffff0000780c */ /* 0x000fda0003f04070 */
[----:B------:R-:W-:Y:S05]  /*6c40*/  @P0 BRA `(.L_x_38) ;  /* 0x0000000000100947 */ /* 0x000fea0003800000 */
[----:B------:R-:W-:-:S07]  /*6c50*/  MOV R13, 0x6c70 ;  /* 0x00006c70000d7802 */ /* 0x000fce0000000f00 */
[----:B------:R-:W-:Y:S05]  /*6c60*/  CALL.REL.NOINC `($__internal_0_$__cuda_sm20_rcp_rn_f32_slowpath) ;  /* 0x0000003c00187944 */ /* 0x000fea0003c00000 */
[----:B------:R-:W-:Y:S01]  /*6c70*/  MOV R6, R5 ;  /* 0x0000000500067202 */ /* 0x000fe20000000f00 */
[----:B------:R-:W-:Y:S06]  /*6c80*/  BRA `(.L_x_39) ;  /* 0x0000000000107947 */ /* 0x000fec0003800000 */
.L_x_38:
[----:B------:R-:W1:Y:S02]  /*6c90*/  MUFU.RCP R5, R2 ;  /* 0x0000000200057308 */ /* 0x000e640000001000 */
[----:B-1----:R-:W-:-:S04]  /*6ca0*/  FFMA R0, R2, R5, -1 ;  /* 0xbf80000002007423 */ /* 0x002fc80000000005 */
[----:B------:R-:W-:-:S04]  /*6cb0*/  FADD.FTZ R0, -R0, -RZ ;  /* 0x800000ff00007221 */ /* 0x000fc80000010100 */
[----:B------:R-:W-:-:S07]  /*6cc0*/  FFMA R6, R5, R0, R5 ;  /* 0x0000000005067223 */ /* 0x000fce0000000005 */
.L_x_39:
[----:B------:R-:W-:Y:S05]  /*6cd0*/  BSYNC B1 ;  /* 0x0000000000017941 */ /* 0x000fea0003800000 */
.L_x_37:
[----:B------:R-:W-:Y:S01]  /*6ce0*/  FSETP.GEU.AND P0, PT, |R2|, 1.175494350822287508e-38, PT ;  /* 0x008000000200780b */ /* 0x000fe20003f0e200 */
[----:B------:R-:W-:-:S12]  /*6cf0*/  ULDC UR4, c[0x0][0x600] ;  /* 0x0001800000047ab9 */ /* 0x000fd80000000800 */
[----:B------:R-:W-:-:S04]  /*6d00*/  @!P0 FMUL R2, R2, 16777216 ;  /* 0x4b80000002028820 */ /* 0x000fc80000400000 */
[----:B------:R-:W1:Y:S02]  /*6d10*/  MUFU.LG2 R0, R2 ;  /* 0x0000000200007308 */ /* 0x000e640000000c00 */
[----:B-1----:R-:W-:-:S04]  /*6d20*/  @!P0 FADD R0, R0, -24 ;  /* 0xc1c0000000008421 */ /* 0x002fc80000000000 */
[----:B------:R-:W-:-:S04]  /*6d30*/  FMUL R0, R0, 0.69314718246459960938 ;  /* 0x3f31721800007820 */ /* 0x000fc80000400000 */
[----:B------:R-:W-:-:S07]  /*6d40*/  FFMA R11, R3, UR4, R0 ;  /* 0x00000004030b7c23 */ /* 0x000fce0008000000 */
.L_x_36:
[----:B------:R-:W-:Y:S05]  /*6d50*/  BSYNC B0 ;  /* 0x0000000000007941 */ /* 0x000fea0003800000 */
.L_x_35:
[----:B------:R-:W-:Y:S01]  /*6d60*/  FSETP.NE.AND P0, PT, R14, -R15, PT ;  /* 0x8000000f0e00720b */ /* 0x000fe20003f05000 */
[----:B------:R-:W-:Y:S01]  /*6d70*/  ULDC UR4, c[0x0][0x608] ;  /* 0x0001820000047ab9 */ /* 0x000fe20000000800 */
[----:B------:R-:W-:Y:S01]  /*6d80*/  BSSY B0, `(.L_x_40) ;  /* 0x0000049000007945 */ /* 0x000fe20003800000 */
[----:B------:R-:W-:-:S04]  /*6d90*/  FMUL R6, R6, UR4 ;  /* 0x0000000406067c20 */ /* 0x000fc80008400000 */
        /* <DEDUP_REMOVED lines=48> */
[----:B------:R-:W-:Y:S06]  /*70a0*/  @!P0 BRA `(.L_x_41) ;  /* 0x0000000000588947 */ /* 0x000fec0003800000 */
[----:B------:R-:W-:Y:S01]  /*70b0*/  IADD3 R0, R8, 0x1800000, RZ ;  /* 0x0180000008007810 */ /* 0x000fe20007ffe0ff */
[----:B------:R-:W-:Y:S03]  /*70c0*/  BSSY B1, `(.L_x_42) ;  /* 0x000000d000017945 */ /* 0x000fe60003800000 */
[----:B------:R-:W-:-:S04]  /*70d0*/  LOP3.LUT R0, R0, 0x7f800000, RZ, 0xc0, !PT ;  /* 0x7f80000000007812 */ /* 0x000fc800078ec0ff */
[----:B------:R-:W-:-:S13]  /*70e0*/  ISETP.GT.U32.AND P0, PT, R0, 0x1ffffff, PT ;  /* 0x01ffffff0000780c */ /* 0x000fda0003f04070 */
[----:B------:R-:W-:Y:S05]  /*70f0*/  @P0 BRA `(.L_x_43) ;  /* 0x0000000000140947 */ /* 0x000fea0003800000 */
[----:B------:R-:W-:Y:S02]  /*7100*/  MOV R2, R8 ;  /* 0x0000000800027202 */ /* 0x000fe40000000f00 */
[----:B------:R-:W-:-:S07]  /*7110*/  MOV R13, 0x7130 ;  /* 0x00007130000d7802 */ /* 0x000fce0000000f00 */
[----:B------:R-:W-:Y:S05]  /*7120*/  CALL.REL.NOINC `($__internal_0_$__cuda_sm20_rcp_rn_f32_slowpath) ;  /* 0x0000003400e87944 */ /* 0x000fea0003c00000 */
[----:B------:R-:W-:Y:S01]  /*7130*/  MOV R10, R5 ;  /* 0x00000005000a7202 */ /* 0x000fe20000000f00 */
[----:B------:R-:W-:Y:S06]  /*7140*/  BRA `(.L_x_44) ;  /* 0x0000000000107947 */ /* 0x000fec0003800000 */
.L_x_43:
[----:B------:R-:W1:Y:S02]  /*7150*/  MUFU.RCP R3, R8 ;  /* 0x0000000800037308 */ /* 0x000e640000001000 */
[----:B-1----:R-:W-:-:S04]  /*7160*/  FFMA R0, R8, R3, -1 ;  /* 0xbf80000008007423 */ /* 0x002fc80000000003 */
[----:B------:R-:W-:-:S04]  /*7170*/  FADD.FTZ R0, -R0, -RZ ;  /* 0x800000ff00007221 */ /* 0x000fc80000010100 */
[----:B------:R-:W-:-:S07]  /*7180*/  FFMA R10, R3, R0, R3 ;  /* 0x00000000030a7223 */ /* 0x000fce0000000003 */
.L_x_44:
[----:B------:R-:W-:Y:S05]  /*7190*/  BSYNC B1 ;  /* 0x0000000000017941 */ /* 0x000fea0003800000 */
.L_x_42:
[----:B------:R-:W-:Y:S01]  /*71a0*/  FSETP.GEU.AND P0, PT, |R8|, 1.175494350822287508e-38, PT ;  /* 0x008000000800780b */ /* 0x000fe20003f0e200 */
[----:B------:R-:W-:-:S12]  /*71b0*/  ULDC UR4, c[0x0][0x600] ;  /* 0x0001800000047ab9 */ /* 0x000fd80000000800 */
[----:B------:R-:W-:-:S04]  /*71c0*/  @!P0 FMUL R8, R8, 16777216 ;  /* 0x4b80000008088820 */ /* 0x000fc80000400000 */
[----:B------:R-:W1:Y:S02]  /*71d0*/  MUFU.LG2 R0, R8 ;  /* 0x0000000800007308 */ /* 0x000e640000000c00 */
[----:B-1----:R-:W-:-:S04]  /*71e0*/  @!P0 FADD R0, R0, -24 ;  /* 0xc1c0000000008421 */ /* 0x002fc80000000000 */
[----:B------:R-:W-:-:S04]  /*71f0*/  FMUL R9, R0, 0.69314718246459960938 ;  /* 0x3f31721800097820 */ /* 0x000fc80000400000 */
[----:B------:R-:W-:-:S07]  /*7200*/  FFMA R9, R4, UR4, R9 ;  /* 0x0000000404097c23 */ /* 0x000fce0008000009 */
.L_x_41:
[----:B------:R-:W-:Y:S05]  /*7210*/  BSYNC B0 ;  /* 0x0000000000007941 */ /* 0x000fea0003800000 */
.L_x_40:
[----:B------:R-:W-:Y:S01]  /*7220*/  UIADD3 UR4, UR37, -0x1, URZ ;  /* 0xffffffff25047890 */ /* 0x000fe2000fffe03f */
[----:B------:R-:W1:Y:S01]  /*7230*/  S2R R2, SR_TID.X ;  /* 0x0000000000027919 */ /* 0x000e620000002100 */
[----:B------:R-:W-:Y:S01]  /*7240*/  ULDC UR6, c[0x0][0x608] ;  /* 0x0001820000067ab9 */ /* 0x000fe20000000800 */
[----:B------:R-:W-:Y:S01]  /*7250*/  ULDC.64 UR8, c[0x0][0x208] ;  /* 0x0000820000087ab9 */ /* 0x000fe20000000a00 */
[----:B------:R-:W-:Y:S02]  /*7260*/  FMUL R10, R10, UR6 ;  /* 0x000000060a0a7c20 */ /* 0x000fe40008400000 */
[----:B------:R-:W-:Y:S01]  /*7270*/  ISETP.NE.AND P0, PT, RZ, UR4, PT ;  /* 0x00000004ff007c0c */ /* 0x000fe2000bf05270 */
[----:B------:R-:W-:-:S03]  /*7280*/  ULEA UR4, UR37, UR36, 0x3 ;  /* 0x0000002425047291 */ /* 0x000fc6000f8e183f */
[----:B------:R-:W-:-:S04]  /*7290*/  SEL R0, RZ, 0x1, P0 ;  /* 0x00000001ff007807 */ /* 0x000fc80000000000 */
[----:B------:R-:W-:-:S04]  /*72a0*/  SHF.L.U32 R0, R0, 0x1f, RZ ;  /* 0x0000001f00007819 */ /* 0x000fc800000006ff */
[----:B------:R-:W2:Y:S01]  /*72b0*/  SYNCS.PHASECHK.TRANS64.TRYWAIT P0, [UR4+0x48098], R0 ;  /* 0x04809800ff0075a7 */ /* 0x000ea20008000144 */
[C---:B-1----:R-:W-:Y:S02]  /*72c0*/  LOP3.LUT P1, RZ, R2.reuse, 0x3, RZ, 0xc0, !PT ;  /* 0x0000000302ff7812 */ /* 0x042fe4000782c0ff */
[----:B------:R-:W-:Y:S01]  /*72d0*/  LOP3.LUT R16, R2, 0x7f, RZ, 0xc0, !PT ;  /* 0x0000007f02107812 */ /* 0x000fe200078ec0ff */
[----:B--2---:R-:W-:Y:S10]  /*72e0*/  @!P0 BRA `(.L_x_45) ;  /* 0x0000003000e88947 */ /* 0x004ff40003800000 */
.L_x_102:
[----:B------:R-:W-:Y:S01]  /*72f0*/  USHF.L.U32 UR42, UR5, 0x6, URZ ;  /* 0x00000006052a7899 */ /* 0x000fe2000800063f */
[----:B------:R-:W-:Y:S01]  /*7300*/  BSSY B0, `(.L_x_46) ;  /* 0x0000018000007945 */ /* 0x000fe20003800000 */
[----:B------:R-:W-:-:S03]  /*7310*/  SHF.R.U32.HI R17, RZ, 0x5, R16 ;  /* 0x00000005ff117819 */ /* 0x000fc60000011610 */
[----:B------:R-:W-:Y:S07]  /*7320*/  @P1 BRA `(.L_x_47) ;  /* 0x0000000000541947 */ /* 0x000fee0003800000 */
[----:B------:R-:W2:Y:S01]  /*7330*/  S2UR UR4, SR_CTAID.Y ;  /* 0x00000000000479c3 */ /* 0x000ea20000002600 */
[----:B-1----:R-:W-:Y:S01]  /*7340*/  SHF.R.U32.HI R0, RZ, 0x2, R2 ;  /* 0x00000002ff007819 */ /* 0x002fe20000011602 */
[----:B------:R-:W-:Y:S01]  /*7350*/  ULDC.64 UR6, c[0x0][0x688] ;  /* 0x0001a20000067ab9 */ /* 0x000fe20000000a00 */
[----:B------:R-:W-:Y:S02]  /*7360*/  SHF.L.U32 R3, R17, 0x4, RZ ;  /* 0x0000000411037819 */ /* 0x000fe400000006ff */
[----:B------:R-:W-:-:S03]  /*7370*/  LOP3.LUT R0, R0, 0x7, RZ, 0xc0, !PT ;  /* 0x0000000700007812 */ /* 0x000fc600078ec0ff */
[----:B------:R-:W1:Y:S01]  /*7380*/  S2UR UR5, SR_CTAID.Z ;  /* 0x00000000000579c3 */ /* 0x000e620000002700 */
[----:B------:R-:W-:-:S04]  /*7390*/  LOP3.LUT R0, R3, 0xfffffff0, R0, 0xe2, !PT ;  /* 0xfffffff003007812 */ /* 0x000fc800078ee200 */
[----:B------:R-:W-:-:S04]  /*73a0*/  IADD3 R3, R0, UR42, RZ ;  /* 0x0000002a00037c10 */ /* 0x000fc8000fffe0ff */
[----:B------:R-:W-:Y:S01]  /*73b0*/  IADD3 R2, R3, 0x8, RZ ;  /* 0x0000000803027810 */ /* 0x000fe20007ffe0ff */
[----:B--2---:R-:W-:-:S04]  /*73c0*/  UIMAD UR4, UR4, UR6, UR42 ;  /* 0x00000006040472a4 */ /* 0x004fc8000f8e022a */
[----:B-1----:R-:W-:-:S03]  /*73d0*/  UIMAD UR4, UR5, UR7, UR4 ;  /* 0x00000007050472a4 */ /* 0x002fc6000f8e0204 */
[----:B------:R-:W-:Y:S02]  /*73e0*/  ULDC UR5, c[0x0][0x288] ;  /* 0x0000a20000057ab9 */ /* 0x000fe40000000800 */
[----:B------:R-:W-:Y:S02]  /*73f0*/  ISETP.GE.U32.AND P0, PT, R3, UR5, PT ;  /* 0x0000000503007c0c */ /* 0x000fe4000bf06070 */
[----:B------:R-:W-:Y:S02]  /*7400*/  IADD3 R0, P2, R0, UR4, RZ ;  /* 0x0000000400007c10 */ /* 0x000fe4000ff5e0ff */
[----:B------:R-:W-:Y:S01]  /*7410*/  ISETP.GE.U32.AND P1, PT, R2, UR5, PT ;  /* 0x0000000502007c0c */ /* 0x000fe2000bf26070 */
[----:B------:R-:W-:Y:S01]  /*7420*/  ULDC.64 UR4, c[0x0][0x680] ;  /* 0x0001a00000047ab9 */ /* 0x000fe20000000a00 */
[----:B------:R-:W-:Y:S02]  /*7430*/  IADD3.X R3, RZ, RZ, RZ, P2, !PT ;  /* 0x000000ffff037210 */ /* 0x000fe400017fe4ff */
[----:B------:R-:W-:-:S04]  /*7440*/  LEA R2, P2, R0, UR4, 0x2 ;  /* 0x0000000400027c11 */ /* 0x000fc8000f8410ff */
[----:B------:R-:W-:-:S05]  /*7450*/  LEA.HI.X R3, R0, UR5, R3, 0x2, P2 ;  /* 0x0000000500037c11 */ /* 0x000fca00090f1403 */
[----:B------:R2:W-:Y:S04]  /*7460*/  @!P0 STG.E desc[UR8][R2.64], R11 ;  /* 0x0000000b02008986 */ /* 0x0005e8000c101908 */
[----:B------:R2:W-:Y:S02]  /*7470*/  @!P1 STG.E desc[UR8][R2.64+0x20], R9 ;  /* 0x0000200902009986 */ /* 0x0005e4000c101908 */
.L_x_47:
[----:B------:R-:W-:Y:S05]  /*7480*/  BSYNC B0 ;  /* 0x0000000000007941 */ /* 0x000fea0003800000 */
.L_x_46:
[----:B------:R-:W-:Y:S01]  /*7490*/  ULDC.64 UR4, c[0x0][0x730] ;  /* 0x0001cc0000047ab9 */ /* 0x000fe20000000a00 */
[-C--:B------:R-:W-:Y:S01]  /*74a0*/  FMUL R26, R26, R10.reuse ;  /* 0x0000000a1a1a7220 */ /* 0x080fe20000400000 */
[----:B------:R-:W-:Y:S01]  /*74b0*/  ISETP.NE.U32.AND P0, PT, RZ, UR4, PT ;  /* 0x00000004ff007c0c */ /* 0x000fe2000bf05070 */
[-C--:B------:R-:W-:Y:S01]  /*74c0*/  FMUL R18, R27, R10.reuse ;  /* 0x0000000a1b127220 */ /* 0x080fe20000400000 */
[-C--:B------:R-:W-:Y:S01]  /*74d0*/  FMUL R30, R30, R10.reuse ;  /* 0x0000000a1e1e7220 */ /* 0x080fe20000400000 */
[-C--:B------:R-:W-:Y:S01]  /*74e0*/  FMUL R120, R31, R10.reuse ;  /* 0x0000000a1f787220 */ /* 0x080fe20000400000 */
[----:B------:R-:W-:Y:S01]  /*74f0*/  ISETP.NE.AND.EX P0, PT, RZ, UR5, PT, P0 ;  /* 0x00000005ff007c0c */ /* 0x000fe2000bf05300 */
        /* <DEDUP_REMOVED lines=44> */
[----:B------:R-:W-:Y:S06]  /*77c0*/  @P0 BRA `(.L_x_48) ;  /* 0x0000000000200947 */ /* 0x000fec0003800000 */
[----:B------:R-:W-:Y:S02]  /*77d0*/  ULDC.64 UR4, c[0x0][0x728] ;  /* 0x0001ca0000047ab9 */ /* 0x000fe40000000a00 */
[----:B------:R-:W-:-:S04]  /*77e0*/  ISETP.NE.U32.AND P0, PT, RZ, UR4, PT ;  /* 0x00000004ff007c0c */ /* 0x000fc8000bf05070 */
[----:B------:R-:W-:-:S13]  /*77f0*/  ISETP.NE.AND.EX P0, PT, RZ, UR5, PT, P0 ;  /* 0x00000005ff007c0c */ /* 0x000fda000bf05300 */
[----:B------:R-:W-:Y:S05]  /*7800*/  @!P0 BRA `(.L_x_49) ;  /* 0x00000000000c8947 */ /* 0x000fea0003800000 */
[----:B-12---:R-:W1:Y:S02]  /*7810*/  LDC.64 R2, c[0x0][0x728] ;  /* 0x0001ca00ff027b82 */ /* 0x006e640000000a00 */
[----:B-1----:R4:W5:Y:S01]  /*7820*/  LDG.E R2, desc[UR8][R2.64] ;  /* 0x0000000802027981 */ /* 0x002962000c1e1900 */
[----:B------:R-:W-:Y:S05]  /*7830*/  BRA `(.L_x_48) ;  /* 0x0000000000047947 */ /* 0x000fea0003800000 */
.L_x_49:
[----:B--2---:R-:W3:Y:S02]  /*7840*/  LDC R2, c[0x0][0x720] ;  /* 0x0001c800ff027b82 */ /* 0x004ee40000000800 */
.L_x_48:
[----:B-1----:R-:W-:Y:S02]  /*7850*/  MOV R0, RZ ;  /* 0x000000ff00007202 */ /* 0x002fe40000000f00 */
[----:B---3-5:R-:W-:Y:S02]  /*7860*/  MOV R83, R2 ;  /* 0x0000000200537202 */ /* 0x028fe40000000f00 */
[----:B------:R-:W-:-:S13]  /*7870*/  LOP3.LUT P0, RZ, R0, 0x1bf, RZ, 0xc0, !PT ;  /* 0x000001bf00ff7812 */ /* 0x000fda000780c0ff */
[----:B------:R-:W-:Y:S05]  /*7880*/  @!P0 BRA `(.L_x_50) ;  /* 0x0000000000408947 */ /* 0x000fea0003800000 */
[----:B------:R-:W-:Y:S01]  /*7890*/  MOV R0, 0x0 ;  /* 0x0000000000007802 */ /* 0x000fe20000000f00 */
[----:B------:R-:W-:Y:S01]  /*78a0*/  ULDC.64 UR4, c[0x4][0x70] ;  /* 0x01001c0000047ab9 */ /* 0x000fe20000000a00 */
[----:B------:R-:W-:Y:S01]  /*78b0*/  ULDC.64 UR6, c[0x4][0x8] ;  /* 0x0100020000067ab9 */ /* 0x000fe20000000a00 */
[----:B------:R-:W-:Y:S01]  /*78c0*/  MOV R4, UR4 ;  /* 0x0000000400047c02 */ /* 0x000fe20008000f00 */
[----:B--2-4-:R1:W2:Y:S01]  /*78d0*/  LDC.64 R2, c[0x4][R0] ;  /* 0x0100000000027b82 */ /* 0x0142a20000000a00 */
[----:B------:R-:W-:Y:S01]  /*78e0*/  MOV R5, UR5 ;  /* 0x0000000500057c02 */ /* 0x000fe20008000f00 */
[----:B------:R-:W-:Y:S01]  /*78f0*/  ULDC.64 UR4, c[0x4][0x78] ;  /* 0x01001e0000047ab9 */ /* 0x000fe20000000a00 */
[----:B------:R-:W-:Y:S02]  /*7900*/  MOV R10, UR6 ;  /* 0x00000006000a7c02 */ /* 0x000fe40008000f00 */
[----:B------:R-:W-:Y:S02]  /*7910*/  MOV R6, UR4 ;  /* 0x0000000400067c02 */ /* 0x000fe40008000f00 */
[----:B------:R-:W-:-:S02]  /*7920*/  MOV R7, UR5 ;  /* 0x0000000500077c02 */ /* 0x000fc40008000f00 */
[----:B------:R-:W-:Y:S02]  /*7930*/  MOV R11, UR7 ;  /* 0x00000007000b7c02 */ /* 0x000fe40008000f00 */
[----:B------:R-:W-:Y:S02]  /*7940*/  MOV R8, 0x70 ;  /* 0x0000007000087802 */ /* 0x000fe40000000f00 */
[----:B------:R-:W-:Y:S02]  /*7950*/  MOV R12, 0x1 ;  /* 0x00000001000c7802 */ /* 0x000fe40000000f00 */
[----:B-1----:R-:W-:-:S07]  /*7960*/  MOV R13, RZ ;  /* 0x000000ff000d7202 */ /* 0x002fce0000000f00 */
[----:B------:R-:W-:-:S07]  /*7970*/  LEPC R20, `(.L_x_50) ;  /* 0x000000001014794e */ /* 0x000fce0000000000 */
[----:B--2---:R-:W-:Y:S05]  /*7980*/  CALL.ABS.NOINC R2 ;  /* 0x0000000002007343 */ /* 0x004fea0003c00000 */
.L_x_50:
[----:B------:R-:W-:Y:S01]  /*7990*/  UIADD3 UR4, UR37, -0x1, URZ ;  /* 0xffffffff25047890 */ /* 0x000fe2000fffe03f */
[----:B------:R-:W-:-:S05]  /*79a0*/  MOV R22, UR36 ;  /* 0x0000002400167c02 */ /* 0x000fca0008000f00 */
[----:B--2-4-:R-:W-:-:S05]  /*79b0*/  MOV R3, UR4 ;  /* 0x0000000400037c02 */ /* 0x014fca0008000f00 */
[----:B------:R-:W-:-:S05]  /*79c0*/  IMAD R22, R3, 0x2200, R22 ;  /* 0x0000220003167824 */ /* 0x000fca00078e0216 */
[----:B------:R-:W-:-:S13]  /*79d0*/  LOP3.LUT P0, RZ, R22, 0x1b0, RZ, 0xc0, !PT ;  /* 0x000001b016ff7812 */ /* 0x000fda000780c0ff */
[----:B------:R-:W-:Y:S05]  /*79e0*/  @!P0 BRA `(.L_x_51) ;  /* 0x0000000000408947 */ /* 0x000fea0003800000 */
[----:B------:R-:W-:Y:S01]  /*79f0*/  MOV R0, 0x0 ;  /* 0x0000000000007802 */ /* 0x000fe20000000f00 */
[----:B------:R-:W-:Y:S01]  /*7a00*/  ULDC.64 UR4, c[0x4][0x70] ;  /* 0x01001c0000047ab9 */ /* 0x000fe20000000a00 */
[----:B------:R-:W-:Y:S01]  /*7a10*/  ULDC.64 UR6, c[0x4][0x78] ;  /* 0x01001e0000067ab9 */ /* 0x000fe20000000a00 */
[----:B------:R-:W-:Y:S01]  /*7a20*/  MOV R4, UR4 ;  /* 0x0000000400047c02 */ /* 0x000fe20008000f00 */
[----:B------:R1:W2:Y:S01]  /*7a30*/  LDC.64 R2, c[0x4][R0] ;  /* 0x0100000000027b82 */ /* 0x0002a20000000a00 */
        /* <DEDUP_REMOVED lines=11> */
.L_x_51:
[----:B------:R-:W1:Y:S01]  /*7af0*/  S2R R5, SR_TID.X ;  /* 0x0000000000057919 */ /* 0x000e620000002100 */
[----:B------:R-:W-:Y:S01]  /*7b00*/  ULDC.64 UR4, c[0x0][0x730] ;  /* 0x0001cc0000047ab9 */ /* 0x000fe20000000a00 */
[----:B------:R-:W-:Y:S02]  /*7b10*/  IADD3 R16, R16, 0x1f, RZ ;  /* 0x0000001f10107810 */ /* 0x000fe40007ffe0ff */
[----:B------:R-:W-:Y:S02]  /*7b20*/  ISETP.NE.U32.AND P0, PT, RZ, UR4, PT ;  /* 0x00000004ff007c0c */ /* 0x000fe4000bf05070 */
[----:B------:R-:W-:Y:S02]  /*7b30*/  ISETP.GT.U32.AND P1, PT, R16, 0x3e, PT ;  /* 0x0000003e1000780c */ /* 0x000fe40003f24070 */
[----:B------:R-:W-:-:S13]  /*7b40*/  ISETP.NE.AND.EX P0, PT, RZ, UR5, PT, P0 ;  /* 0x00000005ff007c0c */ /* 0x000fda000bf05300 */
[----:B------:R-:W2:Y:S01]  /*7b50*/  @P0 LDC R83, c[0x0][0x720] ;  /* 0x0001c800ff530b82 */ /* 0x000ea20000000800 */
[C---:B-1----:R-:W-:Y:S02]  /*7b60*/  SHF.L.U32 R0, R5.reuse, 0x5, RZ ;  /* 0x0000000505007819 */ /* 0x042fe400000006ff */
[----:B------:R-:W-:Y:S02]  /*7b70*/  SHF.R.U32.HI R3, RZ, 0x1, R5 ;  /* 0x00000001ff037819 */ /* 0x000fe40000011605 */
[C---:B------:R-:W-:Y:S02]  /*7b80*/  LOP3.LUT R2, R0.reuse, 0xc0, RZ, 0xc0, !PT ;  /* 0x000000c000027812 */ /* 0x040fe400078ec0ff */
[----:B------:R-:W-:Y:S02]  /*7b90*/  LOP3.LUT R4, R0, 0x20, RZ, 0xc0, !PT ;  /* 0x0000002000047812 */ /* 0x000fe400078ec0ff */
[----:B------:R-:W-:Y:S02]  /*7ba0*/  LOP3.LUT R2, R2, 0x8, R3, 0xf8, !PT ;  /* 0x0000000802027812 */ /* 0x000fe400078ef803 */
[----:B------:R-:W-:-:S02]  /*7bb0*/  SHF.L.U32 R3, R5, 0x2, RZ ;  /* 0x0000000205037819 */ /* 0x000fc400000006ff */
[----:B------:R-:W-:Y:S01]  /*7bc0*/  LEA R4, R17, R4, 0x9 ;  /* 0x0000000411047211 */ /* 0x000fe200078e48ff */
[-C--:B--2---:R-:W-:Y:S01]  /*7bd0*/  FMUL R9, R34, R83.reuse ;  /* 0x0000005322097220 */ /* 0x084fe20000400000 */
[----:B------:R-:W-:Y:S01]  /*7be0*/  LOP3.LUT R3, R2, 0x18, R3, 0x78, !PT ;  /* 0x0000001802037812 */ /* 0x000fe200078e7803 */
[-C--:B------:R-:W-:Y:S01]  /*7bf0*/  FMUL R10, R122, R83.reuse ;  /* 0x000000537a0a7220 */ /* 0x080fe20000400000 */
[----:B------:R-:W-:Y:S01]  /*7c00*/  LOP3.LUT R0, R0, 0x100, RZ, 0xc0, !PT ;  /* 0x0000010000007812 */ /* 0x000fe200078ec0ff */
[-C--:B------:R-:W-:Y:S01]  /*7c10*/  FMUL R25, R25, R83.reuse ;  /* 0x0000005319197220 */ /* 0x080fe20000400000 */
[----:B------:R-:W-:Y:S01]  /*7c20*/  LOP3.LUT P0, RZ, R5, 0x4, RZ, 0xc0, !PT ;  /* 0x0000000405ff7812 */ /* 0x000fe2000780c0ff */
[-C--:B------:R-:W-:Y:S01]  /*7c30*/  FMUL R5, R26, R83.reuse ;  /* 0x000000531a057220 */ /* 0x080fe20000400000 */
[----:B------:R-:W-:Y:S01]  /*7c40*/  IADD3 R3, R3, R4, R0 ;  /* 0x0000000403037210 */ /* 0x000fe20007ffe000 */
        /* <DEDUP_REMOVED lines=12> */
[----:B------:R-:W-:Y:S01]  /*7d10*/  F2FP.F16.F32.PACK_AB R5, R0, R5 ;  /* 0x000000050005723e */ /* 0x000fe200000000ff */
[-C--:B------:R-:W-:Y:S01]  /*7d20*/  FMUL R14, R42, R83.reuse ;  /* 0x000000532a0e7220 */ /* 0x080fe20000400000 */
[----:B------:R-:W-:Y:S01]  /*7d30*/  MOV R0, 0x10 ;  /* 0x0000001000007802 */ /* 0x000fe20000000f00 */
[-C--:B------:R-:W-:Y:S01]  /*7d40*/  FMUL R16, R46, R83.reuse ;  /* 0x000000532e107220 */ /* 0x080fe20000400000 */
[----:B------:R-:W-:Y:S01]  /*7d50*/  LEA R3, R3, R22, 0x1 ;  /* 0x0000001603037211 */ /* 0x000fe200078e08ff */
        /* <DEDUP_REMOVED lines=78> */
[----:B------:R-:W-:Y:S01]  /*8240*/  FMUL R83, R118, R83 ;  /* 0x0000005376537220 */ /* 0x000fe20000400000 */
[----:B------:R-:W-:-:S02]  /*8250*/  F2FP.F16.F32.PACK_AB R4, R25, R4 ;  /* 0x000000041904723e */ /* 0x000fc400000000ff */
[----:B------:R-:W-:Y:S02]  /*8260*/  F2FP.F16.F32.PACK_AB R6, R29, R6 ;  /* 0x000000061d06723e */ /* 0x000fe400000000ff */
[----:B------:R-:W-:Y:S02]  /*8270*/  F2FP.F16.F32.PACK_AB R7, R2, R7 ;  /* 0x000000070207723e */ /* 0x000fe400000000ff */
[----:B------:R-:W-:Y:S02]  /*8280*/  F2FP.F16.F32.PACK_AB R8, R33, R8 ;  /* 0x000000082108723e */ /* 0x000fe400000000ff */
[----:B------:R-:W-:Y:S02]  /*8290*/  F2FP.F16.F32.PACK_AB R10, R37, R36 ;  /* 0x00000024250a723e */ /* 0x000fe400000000ff */
[----:B------:R-:W-:Y:S02]  /*82a0*/  F2FP.F16.F32.PACK_AB R11, R12, R11 ;  /* 0x0000000b0c0b723e */ /* 0x000fe400000000ff */
[----:B------:R-:W-:-:S02]  /*82b0*/  SEL R0, R0, 0xfffffff0, !P0 ;  /* 0xfffffff000007807 */ /* 0x000fc40004000000 */
[----:B------:R-:W-:Y:S01]  /*82c0*/  IADD3 R21, R3, 0x1000, RZ ;  /* 0x0000100003157810 */ /* 0x000fe20007ffe0ff */
[----:B------:R-:W-:Y:S06]  /*82d0*/  @P1 BRA `(.L_x_52) ;  /* 0x0000000000041947 */ /* 0x000fec0003800000 */
[----:B------:R-:W-:-:S04]  /*82e0*/  DEPBAR.LE SB0, 0x1 ;  /* 0x000080400000791a */ /* 0x000fc80000000000 */
.L_x_52:
[----:B------:R-:W-:Y:S05]  /*82f0*/  WARPSYNC.ALL ;  /* 0x0000000000007948 */ /* 0x000fea0003800000 */
[----:B------:R-:W-:Y:S01]  /*8300*/  BAR.SYNC.DEFER_BLOCKING 0x1, 0x80 ;  /* 0x0042000000007b1d */ /* 0x000fe20000010000 */
[C---:B------:R-:W-:Y:S02]  /*8310*/  LEA R21, R0.reuse, R21, 0x1 ;  /* 0x0000001500157211 */ /* 0x040fe400078e08ff */
[----:B------:R-:W-:Y:S02]  /*8320*/  LEA R0, R0, R3, 0x1 ;  /* 0x0000000300007211 */ /* 0x000fe400078e08ff */
[----:B------:R-:W-:Y:S01]  /*8330*/  F2FP.F16.F32.PACK_AB R13, R13, R14 ;  /* 0x0000000e0d0d723e */ /* 0x000fe200000000ff */
[----:B------:R-:W-:Y:S01]  /*8340*/  BSSY B0, `(.L_x_53) ;  /* 0x000001c000007945 */ /* 0x000fe20003800000 */
[----:B------:R-:W-:-:S02]  /*8350*/  F2FP.F16.F32.PACK_AB R15, R15, R16 ;  /* 0x000000100f0f723e */ /* 0x000fc400000000ff */
[----:B------:R-:W-:Y:S02]  /*8360*/  F2FP.F16.F32.PACK_AB R17, R17, R18 ;  /* 0x000000121111723e */ /* 0x000fe400000000ff */
[----:B------:R-:W-:Y:S02]  /*8370*/  F2FP.F16.F32.PACK_AB R12, R41, R40 ;  /* 0x00000028290c723e */ /* 0x000fe400000000ff */
[----:B------:R-:W-:Y:S02]  /*8380*/  F2FP.F16.F32.PACK_AB R14, R45, R44 ;  /* 0x0000002c2d0e723e */ /* 0x000fe400000000ff */
[----:B------:R-:W-:Y:S02]  /*8390*/  F2FP.F16.F32.PACK_AB R16, R49, R48 ;  /* 0x000000303110723e */ /* 0x000fe400000000ff */
[----:B------:R-:W-:Y:S02]  /*83a0*/  F2FP.F16.F32.PACK_AB R18, R53, R52 ;  /* 0x000000343512723e */ /* 0x000fe400000000ff */
[----:B------:R-:W-:Y:S01]  /*83b0*/  F2FP.F16.F32.PACK_AB R19, R19, R20 ;  /* 0x000000141313723e */ /* 0x000fe200000000ff */
[----:B------:R1:W-:Y:S04]  /*83c0*/  STSM.16.M88.4 [R3], R4 ;  /* 0x0000000403007844 */ /* 0x0003e80000000200 */
[----:B------:R1:W-:Y:S01]  /*83d0*/  STSM.16.M88.4 [R0], R8 ;  /* 0x0000000800007844 */ /* 0x0003e20000000200 */
[----:B------:R-:W-:Y:S01]  /*83e0*/  @!PT LDS RZ, [RZ] ;  /* 0x00000000fffff984 */ /* 0x000fe20000000800 */
[----:B------:R-:W-:Y:S01]  /*83f0*/  @!PT LDS RZ, [RZ] ;  /* 0x00000000fffff984 */ /* 0x000fe20000000800 */
[----:B------:R-:W-:Y:S01]  /*8400*/  @!PT LDS RZ, [RZ] ;  /* 0x00000000fffff984 */ /* 0x000fe20000000800 */
[----:B------:R-:W-:Y:S01]  /*8410*/  @!PT LDS RZ, [RZ] ;  /* 0x00000000fffff984 */ /* 0x000fe20000000800 */
[----:B------:R2:W-:Y:S06]  /*8420*/  MEMBAR.ALL.CTA ;  /* 0x0000000000007992 */ /* 0x0005ec0000008000 */
[----:B--2---:R-:W2:Y:S02]  /*8430*/  FENCE.VIEW.ASYNC.S ;  /* 0x00000000000073c6 */ /* 0x004ea40000000000 */
[----:B--2---:R-:W-:Y:S06]  /*8440*/  BAR.SYNC.DEFER_BLOCKING 0x1, 0x80 ;  /* 0x0042000000007b1d */ /* 0x004fec0000010000 */
[----:B------:R-:W-:Y:S05]  /*8450*/  @P1 BRA `(.L_x_54) ;  /* 0x0000000000281947 */ /* 0x000fea0003800000 */
[----:B------:R-:W-:Y:S01]  /*8460*/  S2UR UR44, SR_CTAID.Z ;  /* 0x00000000002c79c3 */ /* 0x000fe20000002700 */
[----:B------:R-:W-:Y:S01]  /*8470*/  ULDC.64 UR4, c[0x0][0x198] ;  /* 0x0000660000047ab9 */ /* 0x000fe20000000a00 */
[----:B------:R-:W-:Y:S01]  /*8480*/  R2UR UR40, R22 ;  /* 0x00000000162872ca */ /* 0x000fe200000e0000 */
[----:B------:R-:W-:Y:S01]  /*8490*/  UIADD3 UR4, UP0, UR4, 0x670, URZ ;  /* 0x0000067004047890 */ /* 0x000fe2000ff1e03f */
[----:B------:R-:W-:-:S03]  /*84a0*/  UMOV UR41, URZ ;  /* 0x0000003f00297c82 */ /* 0x000fc60008000000 */
[----:B------:R-:W-:Y:S01]  /*84b0*/  UIADD3.X UR5, URZ, UR5, URZ, UP0, !UPT ;  /* 0x000000053f057290 */ /* 0x000fe200087fe43f */
[----:B------:R-:W2:Y:S08]  /*84c0*/  S2UR UR43, SR_CTAID.Y ;  /* 0x00000000002b79c3 */ /* 0x000eb00000002600 */
[----:B--2---:R2:W-:Y:S01]  /*84d0*/  UTMASTG.4D [UR40], [UR4] ;  /* 0x00000028040073b5 */ /* 0x0045e20008018000 */
[----:B------:R0:W-:Y:S01]  /*84e0*/  UTMACMDFLUSH ;  /* 0x00000000000079b7 */ /* 0x0001e20000000000 */
[----:B--2---:R-:W-:-:S04]  /*84f0*/  DEPBAR.LE SB0, 0x1 ;  /* 0x000080400000791a */ /* 0x004fc80000000000 */
.L_x_54:
[----:B------:R-:W-:Y:S05]  /*8500*/  BSYNC B0 ;  /* 0x0000000000007941 */ /* 0x000fea0003800000 */
.L_x_53:
[----:B------:R-:W-:Y:S01]  /*8510*/  BAR.SYNC.DEFER_BLOCKING 0x1, 0x80 ;  /* 0x0042000000007b1d */ /* 0x000fe20000010000 */
[----:B-1----:R-:W-:Y:S02]  /*8520*/  F2FP.F16.F32.PACK_AB R4, R57, R56 ;  /* 0x000000383904723e */ /* 0x002fe400000000ff */
[----:B------:R-:W-:Y:S02]  /*8530*/  F2FP.F16.F32.PACK_AB R5, R23, R24 ;  /* 0x000000181705723e */ /* 0x000fe400000000ff */
[----:B------:R-:W-:Y:S01]  /*8540*/  F2FP.F16.F32.PACK_AB R6, R61, R60 ;  /* 0x0000003c3d06723e */ /* 0x000fe200000000ff */
[----:B------:R-:W-:Y:S01]  /*8550*/  BSSY B0, `(.L_x_55) ;  /* 0x000001b000007945 */ /* 0x000fe20003800000 */
[----:B------:R-:W-:Y:S02]  /*8560*/  F2FP.F16.F32.PACK_AB R7, R26, R27 ;  /* 0x0000001b1a07723e */ /* 0x000fe400000000ff */
[----:B------:R-:W-:Y:S02]  /*8570*/  F2FP.F16.F32.PACK_AB R8, R65, R64 ;  /* 0x000000404108723e */ /* 0x000fe400000000ff */
[----:B------:R-:W-:-:S02]  /*8580*/  F2FP.F16.F32.PACK_AB R9, R28, R31 ;  /* 0x0000001f1c09723e */ /* 0x000fc400000000ff */
[----:B------:R-:W-:Y:S02]  /*8590*/  F2FP.F16.F32.PACK_AB R10, R69, R68 ;  /* 0x00000044450a723e */ /* 0x000fe400000000ff */
[----:B------:R-:W-:Y:S01]  /*85a0*/  F2FP.F16.F32.PACK_AB R11, R30, R35 ;  /* 0x000000231e0b723e */ /* 0x000fe200000000ff */
[----:B------:R1:W-:Y:S04]  /*85b0*/  STSM.16.M88.4 [R3+0x1000], R12 ;  /* 0x0010000c03007844 */ /* 0x0003e80000000200 */
[----:B------:R1:W-:Y:S01]  /*85c0*/  STSM.16.M88.4 [R0+0x1000], R16 ;  /* 0x0010001000007844 */ /* 0x0003e20000000200 */
        /* <DEDUP_REMOVED lines=9> */
[----:B------:R-:W-:Y:S01]  /*8660*/  R2UR UR40, R22 ;  /* 0x00000000162872ca */ /* 0x000fe200000e0000 */
[----:B------:R-:W-:Y:S01]  /*8670*/  ULDC.64 UR4, c[0x0][0x198] ;  /* 0x0000660000047ab9 */ /* 0x000fe20000000a00 */
[----:B------:R-:W-:Y:S01]  /*8680*/  UMOV UR41, 0x20 ;  /* 0x0000002000297882 */ /* 0x000fe20000000000 */
[----:B------:R-:W-:-:S04]  /*8690*/  UIADD3 UR4, UP0, UR4, 0x670, URZ ;  /* 0x0000067004047890 */ /* 0x000fc8000ff1e03f */
[----:B------:R-:W2:Y:S01]  /*86a0*/  S2UR UR43, SR_CTAID.Y ;  /* 0x00000000002b79c3 */ /* 0x000ea20000002600 */
[----:B------:R-:W-:-:S05]  /*86b0*/  UIADD3.X UR5, URZ, UR5, URZ, UP0, !UPT ;  /* 0x000000053f057290 */ /* 0x000fca00087fe43f */
[----:B------:R-:W-:-:S09]  /*86c0*/  UIADD3 UR40, UR40, 0x1000, URZ ;  /* 0x0000100028287890 */ /* 0x000fd2000fffe03f */
[----:B--2---:R2:W-:Y:S01]  /*86d0*/  UTMASTG.4D [UR40], [UR4] ;  /* 0x00000028040073b5 */ /* 0x0045e20008018000 */
[----:B------:R0:W-:Y:S01]  /*86e0*/  UTMACMDFLUSH ;  /* 0x00000000000079b7 */ /* 0x0001e20000000000 */
[----:B--2---:R-:W-:-:S04]  /*86f0*/  DEPBAR.LE SB0, 0x1 ;  /* 0x000080400000791a */ /* 0x004fc80000000000 */
.L_x_56:
[----:B------:R-:W-:Y:S05]  /*8700*/  BSYNC B0 ;  /* 0x0000000000007941 */ /* 0x000fea0003800000 */
.L_x_55:
        /* <DEDUP_REMOVED lines=24> */
[----:B------:R-:W-:Y:S01]  /*8890*/  UMOV UR9, 0x40 ;  /* 0x0000004000097882 */ /* 0x000fe20000000000 */
[----:B------:R-:W-:Y:S02]  /*88a0*/  UMOV UR10, UR42 ;  /* 0x0000002a000a7c82 */ /* 0x000fe40008000000 */
[----:B------:R-:W-:Y:S01]  /*88b0*/  UIADD3.X UR5, URZ, UR5, URZ, UP0, !UPT ;  /* 0x000000053f057290 */ /* 0x000fe200087fe43f */
[----:B------:R-:W2:Y:S08]  /*88c0*/  S2UR UR11, SR_CTAID.Y ;  /* 0x00000000000b79c3 */ /* 0x000eb00000002600 */
[----:B--2---:R2:W-:Y:S01]  /*88d0*/  UTMASTG.4D [UR8], [UR4] ;  /* 0x00000008040073b5 */ /* 0x0045e20008018000 */
[----:B------:R0:W-:Y:S01]  /*88e0*/  UTMACMDFLUSH ;  /* 0x00000000000079b7 */ /* 0x0001e20000000000 */
[----:B--2---:R-:W-:-:S04]  /*88f0*/  DEPBAR.LE SB0, 0x1 ;  /* 0x000080400000791a */ /* 0x004fc80000000000 */
.L_x_58:
[----:B------:R-:W-:Y:S05]  /*8900*/  BSYNC B0 ;  /* 0x0000000000007941 */ /* 0x000fea0003800000 */
.L_x_57:
[----:B------:R-:W-:Y:S01]  /*8910*/  BAR.SYNC.DEFER_BLOCKING 0x1, 0x80 ;  /* 0x0042000000007b1d */ /* 0x000fe20000010000 */
[----:B------:R-:W-:Y:S02]  /*8920*/  F2FP.F16.F32.PACK_AB R88, R89, R88 ;  /* 0x000000585958723e */ /* 0x000fe400000000ff */
        /* <DEDUP_REMOVED lines=9> */
[----:B------:R2:W-:Y:S01]  /*89c0*/  STSM.16.M88.4 [R21], R16 ;  /* 0x0000001015007844 */ /* 0x0005e20000000200 */
[----:B------:R-:W-:Y:S01]  /*89d0*/  @!PT LDS RZ, [RZ] ;  /* 0x00000000fffff984 */ /* 0x000fe20000000800 */
[----:B------:R-:W-:Y:S01]  /*89e0*/  @!PT LDS RZ, [RZ] ;  /* 0x00000000fffff984 */ /* 0x000fe20000000800 */
[----:B------:R-:W-:Y:S01]  /*89f0*/  @!PT LDS RZ, [RZ] ;  /* 0x00000000fffff984 */ /* 0x000fe20000000800 */
[----:B------:R-:W-:Y:S01]  /*8a00*/  @!PT LDS RZ, [RZ] ;  /* 0x00000000fffff984 */ /* 0x000fe20000000800 */
[----:B------:R3:W-:Y:S06]  /*8a10*/  MEMBAR.ALL.CTA ;  /* 0x0000000000007992 */ /* 0x0007ec0000008000 */
[----:B---3--:R-:W3:Y:S02]  /*8a20*/  FENCE.VIEW.ASYNC.S ;  /* 0x00000000000073c6 */ /* 0x008ee40000000000 */
[----:B---3--:R-:W-:Y:S06]  /*8a30*/  BAR.SYNC.DEFER_BLOCKING 0x1, 0x80 ;  /* 0x0042000000007b1d */ /* 0x008fec0000010000 */
[----:B------:R-:W-:Y:S05]  /*8a40*/  @P1 BRA `(.L_x_60) ;  /* 0x00000000002c1947 */ /* 0x000fea0003800000 */
[----:B------:R-:W-:Y:S01]  /*8a50*/  S2UR UR44, SR_CTAID.Z ;  /* 0x00000000002c79c3 */ /* 0x000fe20000002700 */
[----:B------:R-:W-:Y:S01]  /*8a60*/  R2UR UR40, R22 ;  /* 0x00000000162872ca */ /* 0x000fe200000e0000 */
[----:B------:R-:W-:Y:S01]  /*8a70*/  ULDC.64 UR4, c[0x0][0x198] ;  /* 0x0000660000047ab9 */ /* 0x000fe20000000a00 */
[----:B------:R-:W-:Y:S01]  /*8a80*/  UMOV UR41, 0x60 ;  /* 0x0000006000297882 */ /* 0x000fe20000000000 */
[----:B------:R-:W-:-:S04]  /*8a90*/  UIADD3 UR4, UP0, UR4, 0x670, URZ ;  /* 0x0000067004047890 */ /* 0x000fc8000ff1e03f */
[----:B------:R-:W3:Y:S01]  /*8aa0*/  S2UR UR43, SR_CTAID.Y ;  /* 0x00000000002b79c3 */ /* 0x000ee20000002600 */
[----:B------:R-:W-:-:S05]  /*8ab0*/  UIADD3.X UR5, URZ, UR5, URZ, UP0, !UPT ;  /* 0x000000053f057290 */ /* 0x000fca00087fe43f */
[----:B------:R-:W-:-:S09]  /*8ac0*/  UIADD3 UR40, UR40, 0x1000, URZ ;  /* 0x0000100028287890 */ /* 0x000fd2000fffe03f */
[----:B---3--:R3:W-:Y:S01]  /*8ad0*/  UTMASTG.4D [UR40], [UR4] ;  /* 0x00000028040073b5 */ /* 0x0087e20008018000 */
[----:B------:R0:W-:Y:S01]  /*8ae0*/  UTMACMDFLUSH ;  /* 0x00000000000079b7 */ /* 0x0001e20000000000 */
[----:B---3--:R-:W-:-:S04]  /*8af0*/  DEPBAR.LE SB0, 0x1 ;  /* 0x000080400000791a */ /* 0x008fc80000000000 */
.L_x_60:
[----:B------:R-:W-:Y:S05]  /*8b00*/  BSYNC B0 ;  /* 0x0000000000007941 */ /* 0x000fea0003800000 */
.L_x_59:
        /* <DEDUP_REMOVED lines=17> */
[----:B----4-:R-:W4:Y:S02]  /*8c20*/  FENCE.VIEW.ASYNC.S ;  /* 0x00000000000073c6 */ /* 0x010f240000000000 */
[----:B----4-:R-:W-:Y:S06]  /*8c30*/  BAR.SYNC.DEFER_BLOCKING 0x1, 0x80 ;  /* 0x0042000000007b1d */ /* 0x010fec0000010000 */
        /* <DEDUP_REMOVED lines=8> */
[----:B------:R-:W4:Y:S08]  /*8cc0*/  S2UR UR11, SR_CTAID.Y ;  /* 0x00000000000b79c3 */ /* 0x000f300000002600 */
[----:B----4-:R4:W-:Y:S01]  /*8cd0*/  UTMASTG.4D [UR8], [UR4] ;  /* 0x00000008040073b5 */ /* 0x0109e20008018000 */
[----:B------:R0:W-:Y:S01]  /*8ce0*/  UTMACMDFLUSH ;  /* 0x00000000000079b7 */ /* 0x0001e20000000000 */
[----:B----4-:R-:W-:-:S04]  /*8cf0*/  DEPBAR.LE SB0, 0x1 ;  /* 0x000080400000791a */ /* 0x010fc80000000000 */
.L_x_62:
[----:B------:R-:W-:Y:S05]  /*8d00*/  BSYNC B0 ;  /* 0x0000000000007941 */ /* 0x000fea0003800000 */
.L_x_61:
[----:B------:R-:W-:Y:S06]  /*8d10*/  BAR.SYNC.DEFER_BLOCKING 0x1, 0x80 ;  /* 0x0042000000007b1d */ /* 0x000fec0000010000 */
[----:B------:R-:W-:Y:S01]  /*8d20*/  BSSY B0, `(.L_x_63) ;  /* 0x0000015000007945 */ /* 0x000fe20003800000 */
[----:B------:R4:W-:Y:S04]  /*8d30*/  STSM.16.M88.4 [R3+0x1000], R104 ;  /* 0x0010006803007844 */ /* 0x0009e80000000200 */
[----:B------:R4:W-:Y:S01]  /*8d40*/  STSM.16.M88.4 [R21], R80 ;  /* 0x0000005015007844 */ /* 0x0009e20000000200 */
[----:B------:R-:W-:Y:S01]  /*8d50*/  @!PT LDS RZ, [RZ] ;  /* 0x00000000fffff984 */ /* 0x000fe20000000800 */
[----:B------:R-:W-:Y:S01]  /*8d60*/  @!PT LDS RZ, [RZ] ;  /* 0x00000000fffff984 */ /* 0x000fe20000000800 */
[----:B------:R-:W-:Y:S01]  /*8d70*/  @!PT LDS RZ, [RZ] ;  /* 0x00000000fffff984 */ /* 0x000fe20000000800 */
[----:B------:R-:W-:Y:S01]  /*8d80*/  @!PT LDS RZ, [RZ] ;  /* 0x00000000fffff984 */ /* 0x000fe20000000800 */
[----:B------:R5:W-:Y:S06]  /*8d90*/  MEMBAR.ALL.CTA ;  /* 0x0000000000007992 */ /* 0x000bec0000008000 */
[----:B-----5:R-:W5:Y:S02]  /*8da0*/  FENCE.VIEW.ASYNC.S ;  /* 0x00000000000073c6 */ /* 0x020f640000000000 */
[----:B-----5:R-:W-:Y:S06]  /*8db0*/  BAR.SYNC.DEFER_BLOCKING 0x1, 0x80 ;  /* 0x0042000000007b1d */ /* 0x020fec0000010000 */
[----:B------:R-:W-:Y:S05]  /*8dc0*/  @P1 BRA `(.L_x_64) ;  /* 0x0000000000281947 */ /* 0x000fea0003800000 */
[----:B------:R-:W-:Y:S01]  /*8dd0*/  S2UR UR44, SR_CTAID.Z ;  /* 0x00000000002c79c3 */ /* 0x000fe20000002700 */
[----:B------:R-:W-:Y:S01]  /*8de0*/  R2UR UR40, R22 ;  /* 0x00000000162872ca */ /* 0x000fe200000e0000 */
[----:B------:R-:W-:Y:S01]  /*8df0*/  ULDC.64 UR4, c[0x0][0x198] ;  /* 0x0000660000047ab9 */ /* 0x000fe20000000a00 */
[----:B------:R-:W-:Y:S01]  /*8e00*/  UMOV UR41, 0xa0 ;  /* 0x000000a000297882 */ /* 0x000fe20000000000 */
[----:B------:R-:W-:-:S04]  /*8e10*/  UIADD3 UR4, UP0, UR4, 0x670, URZ ;  /* 0x0000067004047890 */ /* 0x000fc8000ff1e03f */
[----:B------:R-:W5:Y:S01]  /*8e20*/  S2UR UR43, SR_CTAID.Y ;  /* 0x00000000002b79c3 */ /* 0x000f620000002600 */
[----:B------:R-:W-:-:S05]  /*8e30*/  UIADD3.X UR5, URZ, UR5, URZ, UP0, !UPT ;  /* 0x000000053f057290 */ /* 0x000fca00087fe43f */
[----:B------:R-:W-:-:S09]  /*8e40*/  UIADD3 UR40, UR40, 0x1000, URZ ;  /* 0x0000100028287890 */ /* 0x000fd2000fffe03f */
[----:B-----5:R1:W-:Y:S02]  /*8e50*/  UTMASTG.4D [UR40], [UR4] ;  /* 0x00000028040073b5 */ /* 0x0203e40008018000 */
[----:B-1----:R0:W-:Y:S02]  /*8e60*/  UTMACMDFLUSH ;  /* 0x00000000000079b7 */ /* 0x0021e40000000000 */
.L_x_64:
[----:B------:R-:W-:Y:S05]  /*8e70*/  BSYNC B0 ;  /* 0x0000000000007941 */ /* 0x000fea0003800000 */
.L_x_63:
[----:B------:R-:W-:Y:S01]  /*8e80*/  UIADD3 UR37, UR37, -0x1, URZ ;  /* 0xffffffff25257890 */ /* 0x000fe2000fffe03f */
[----:B------:R-:W-:-:S04]  /*8e90*/  DEPBAR.LE SB0, 0x0 ;  /* 0x000080000000791a */ /* 0x000fc80000000000 */
[----:B------:R-:W-:-:S04]  /*8ea0*/  USHF.L.U32 UR4, UR37, 0x3, URZ ;  /* 0x0000000325047899 */ /* 0x000fc8000800063f */
[----:B------:R-:W-:-:S04]  /*8eb0*/  ULOP3.LUT UR4, UR4, 0x8, URZ, 0xe2, !UPT ;  /* 0x0000000804047892 */ /* 0x000fc8000f8ee23f */
[----:B------:R-:W-:-:S06]  /*8ec0*/  ULOP3.LUT UR4, UR4, 0x18, URZ, 0x3c, !UPT ;  /* 0x0000001804047892 */ /* 0x000fcc000f8e3c3f */
[----:B-1-3--:R-:W-:-:S04]  /*8ed0*/  MOV R0, UR4 ;  /* 0x0000000400007c02 */ /* 0x00afc80008000f00 */
[----:B------:R-:W-:Y:S01]  /*8ee0*/  SYNCS.ARRIVE.TRANS64.A1T0 RZ, [R0+UR36+0x48090], RZ ;  /* 0x048090ff00ff79a7 */ /* 0x000fe20008100024 */
[----:B------:R-:W-:Y:S05]  /*8ef0*/  EXIT ;  /* 0x000000000000794d */ /* 0x000fea0003800000 */
.L_x_6:
[----:B------:R-:W-:-:S08]  /*8f00*/  UISETP.NE.AND UP0, UPT, UR5, 0x1, UPT ;  /* 0x000000010500788c */ /* 0x000fd0000bf05270 */
[----:B------:R-:W1:-:S00]  /*8f10*/  USETMAXREG.DEALLOC.CTAPOOL 0x18 ;  /* 0x00000018000079c8 */ /* 0x000e4000080e0500 */
[----:B------:R-:W-:-:S13]  /*8f20*/  PLOP3.LUT P0, PT, PT, PT, UP0, 0x80, 0x0 ;  /* 0x000000000000781c */ /* 0x000fda0003f0f008 */
[----:B------:R-:W-:Y:S05]  /*8f30*/  @P0 EXIT ;  /* 0x000000000000094d */ /* 0x000fea0003800000 */
[----:B------:R-:W2:Y:S01]  /*8f40*/  S2UR UR11, SR_CTAID.X ;  /* 0x00000000000b79c3 */ /* 0x000ea20000002500 */
[----:B------:R-:W-:Y:S01]  /*8f50*/  ELECT P3, URZ, PT ;  /* 0x00000000003f782f */ /* 0x000fe20003860000 */
[----:B------:R-:W-:Y:S01]  /*8f60*/  BSSY B0, `(.L_x_65) ;  /* 0x0000035000007945 */ /* 0x000fe20003800000 */
[----:B-1----:R-:W-:Y:S02]  /*8f70*/  MOV R0, RZ ;  /* 0x000000ff00007202 */ /* 0x002fe40000000f00 */
[----:B------:R-:W-:Y:S02]  /*8f80*/  MOV R7, RZ ;  /* 0x000000ff00077202 */ /* 0x000fe40000000f00 */
[----:B------:R-:W-:Y:S01]  /*8f90*/  MOV R3, RZ ;  /* 0x000000ff00037202 */ /* 0x000fe20000000f00 */
[----:B------:R-:W1:Y:S08]  /*8fa0*/  S2UR UR36, SR_CTAID.Y ;  /* 0x00000000002479c3 */ /* 0x000e700000002600 */
[----:B------:R-:W3:Y:S01]  /*8fb0*/  S2UR UR37, SR_CTAID.Z ;  /* 0x00000000002579c3 */ /* 0x000ee20000002700 */
[----:B--2---:R-:W-:Y:S01]  /*8fc0*/  USHF.L.U32 UR11, UR11, 0x7, URZ ;  /* 0x000000070b0b7899 */ /* 0x004fe2000800063f */
[----:B------:R-:W-:Y:S11]  /*8fd0*/  @!P3 BRA `(.L_x_66) ;  /* 0x0000000000b4b947 */ /* 0x000ff60003800000 */
[----:B------:R-:W2:Y:S01]  /*8fe0*/  S2R R3, SR_CgaCtaId ;  /* 0x0000000000037919 */ /* 0x000ea20000008800 */
[----:B------:R-:W-:Y:S02]  /*8ff0*/  MOV R2, 0x400 ;  /* 0x0000040000027802 */ /* 0x000fe40000000f00 */
[----:B------:R-:W-:Y:S02]  /*9000*/  MOV R4, 0x1 ;  /* 0x0000000100047802 */ /* 0x000fe40000000f00 */
[----:B--2---:R-:W-:Y:S02]  /*9010*/  LEA R3, R3, R2, 0x18 ;  /* 0x0000000203037211 */ /* 0x004fe400078ec0ff */
[----:B------:R-:W-:-:S04]  /*9020*/  SHF.L.U32 R2, R4, 0x1f, RZ ;  /* 0x0000001f04027819 */ /* 0x000fc800000006ff */
[----:B------:R-:W2:Y:S02]  /*9030*/  SYNCS.PHASECHK.TRANS64.TRYWAIT P0, [R3+URZ+0x48060], R2 ;  /* 0x04806002030075a7 */ /* 0x000ea4000800017f */
[----:B--2---:R-:W-:Y:S05]  /*9040*/  @!P0 BRA `(.L_x_67) ;  /* 0x0000001400a88947 */ /* 0x004fea0003800000 */
.L_x_103:
[----:B------:R-:W-:Y:S01]  /*9050*/  ULOP3.LUT UR5, UR4, 0x2, URZ, 0xfc, !UPT ;  /* 0x0000000204057892 */ /* 0x000fe2000f8efc3f */
[----:B--2---:R-:W-:-:S03]  /*9060*/  @P2 MOV R2, 0x6000 ;  /* 0x0000600000022802 */ /* 0x004fc60000000f00 */
[----:B------:R-:W-:Y:S01]  /*9070*/  UPRMT UR5, UR5, 0x9910, URZ ;  /* 0x0000991005057896 */ /* 0x000fe2000800003f */
[----:B------:R2:W-:Y:S03]  /*9080*/  @P2 SYNCS.ARRIVE.TRANS64 RZ, [R3+URZ+0x48050], R2 ;  /* 0x0480500203ff29a7 */ /* 0x0005e6000800003f */
[----:B------:R-:W-:-:S06]  /*9090*/  UISETP.NE.AND UP0, UPT, UR5, 0x2, UPT ;  /* 0x000000020500788c */ /* 0x000fcc000bf05270 */
[----:B------:R-:W-:-:S13]  /*90a0*/  PLOP3.LUT P0, PT, PT, PT, UP0, 0x80, 0x0 ;  /* 0x000000000000781c */ /* 0x000fda0003f0f008 */
[----:B--2---:R-:W-:Y:S05]  /*90b0*/  @P0 BRA `(.L_x_68) ;  /* 0x0000000000040947 */ /* 0x004fea0003800000 */
[----:B-1-3--:R-:W-:Y:S01]  /*90c0*/  BPT.TRAP 0x1 ;  /* 0x000000040000795c */ /* 0x00afe20000300000 */
.L_x_68:
[----:B------:R-:W-:-:S04]  /*90d0*/  LOP3.LUT P0, RZ, R6, 0x1f, RZ, 0xc0, !PT ;  /* 0x0000001f06ff7812 */ /* 0x000fc8000780c0ff */
[----:B------:R-:W-:-:S13]  /*90e0*/  PLOP3.LUT P0, PT, P0, P2, PT, 0x2a, 0x0 ;  /* 0x000000000000781c */ /* 0x000fda0000704572 */
[----:B------:R-:W-:Y:S05]  /*90f0*/  @P0 BRA `(.L_x_69) ;  /* 0x0000000000040947 */ /* 0x000fea0003800000 */
[----:B-1-3--:R-:W-:Y:S01]  /*9100*/  BPT.TRAP 0x1 ;  /* 0x000000040000795c */ /* 0x00afe20000300000 */
.L_x_69:
[----:B------:R-:W-:Y:S01]  /*9110*/  R2UR UR8, R3 ;  /* 0x00000000030872ca */ /* 0x000fe200000e0000 */
[----:B------:R-:W-:Y:S01]  /*9120*/  ULDC.64 UR6, c[0x0][0x198] ;  /* 0x0000660000067ab9 */ /* 0x000fe20000000a00 */
[----:B------:R-:W-:Y:S01]  /*9130*/  UMOV UR14, 0x0 ;  /* 0x00000000000e7882 */ /* 0x000fe20000000000 */
[----:B------:R-:W-:Y:S01]  /*9140*/  UIADD3 UR6, UP0, UR6, 0xf0, URZ ;  /* 0x000000f006067890 */ /* 0x000fe2000ff1e03f */
[----:B------:R-:W-:Y:S01]  /*9150*/  MOV R7, 0x40 ;  /* 0x0000004000077802 */ /* 0x000fe20000000f00 */
[----:B------:R-:W-:Y:S01]  /*9160*/  UMOV UR15, 0x10000000 ;  /* 0x10000000000f7882 */ /* 0x000fe20000000000 */
[----:B------:R-:W-:Y:S01]  /*9170*/  UMOV UR10, URZ ;  /* 0x0000003f000a7c82 */ /* 0x000fe20008000000 */
[----:B------:R-:W-:Y:S01]  /*9180*/  UIADD3.X UR7, URZ, UR7, URZ, UP0, !UPT ;  /* 0x000000073f077290 */ /* 0x000fe200087fe43f */
[----:B------:R-:W-:Y:S01]  /*9190*/  MOV R3, 0x1 ;  /* 0x0000000100037802 */ /* 0x000fe20000000f00 */
[----:B-1----:R-:W-:Y:S01]  /*91a0*/  UMOV UR12, UR36 ;  /* 0x00000024000c7c82 */ /* 0x002fe20008000000 */
[----:B---3--:R-:W-:Y:S01]  /*91b0*/  UMOV UR13, UR37 ;  /* 0x00000025000d7c82 */ /* 0x008fe20008000000 */
[----:B------:R-:W-:Y:S01]  /*91c0*/  UMOV UR18, 0x40 ;  /* 0x0000004000127882 */ /* 0x000fe20000000000 */
[----:B------:R-:W-:Y:S01]  /*91d0*/  UMOV UR19, UR11 ;  /* 0x0000000b00137c82 */ /* 0x000fe20008000000 */
[----:B------:R-:W-:-:S02]  /*91e0*/  UIADD3 UR9, UR8, 0x48050, URZ ;  /* 0x0004805008097890 */ /* 0x000fc4000fffe03f */
[----:B------:R-:W-:Y:S02]  /*91f0*/  UIADD3 UR16, UR8, 0x2000, URZ ;  /* 0x0000200008107890 */ /* 0x000fe4000fffe03f */
[----:B------:R-:W-:Y:S01]  /*9200*/  UIADD3 UR32, UR8, 0x4000, URZ ;  /* 0x0000400008207890 */ /* 0x000fe2000fffe03f */
[----:B------:R-:W-:Y:S01]  /*9210*/  UMOV UR20, UR36 ;  /* 0x0000002400147c82 */ /* 0x000fe20008000000 */
[----:B------:R-:W-:Y:S01]  /*9220*/  UMOV UR21, UR37 ;  /* 0x0000002500157c82 */ /* 0x000fe20008000000 */
[----:B------:R-:W-:Y:S01]  /*9230*/  UMOV UR17, UR9 ;  /* 0x0000000900117c82 */ /* 0x000fe20008000000 */
[----:B------:R-:W-:Y:S01]  /*9240*/  UMOV UR34, 0x80 ;  /* 0x0000008000227882 */ /* 0x000fe20000000000 */
[----:B------:R-:W-:Y:S01]  /*9250*/  UMOV UR35, UR11 ;  /* 0x0000000b00237c82 */ /* 0x000fe20008000000 */
[----:B------:R-:W-:Y:S01]  /*9260*/  UMOV UR33, UR9 ;  /* 0x0000000900217c82 */ /* 0x000fe20008000000 */
[----:B------:R2:W-:Y:S01]  /*9270*/  UTMALDG.4D [UR8], [UR6], desc[UR14] ;  /* 0x00000e08060075b4 */ /* 0x0005e20008019000 */
[----:B------:R2:W-:Y:S01]  /*9280*/  UTMALDG.4D [UR16], [UR6], desc[UR14] ;  /* 0x00000e10060075b4 */ /* 0x0005e20008019000 */
[----:B------:R2:W-:Y:S02]  /*9290*/  UTMALDG.4D [UR32], [UR6], desc[UR14] ;  /* 0x00000e20060075b4 */ /* 0x0005e40008019000 */
[----:B--2---:R-:W-:Y:S01]  /*92a0*/  NOP ;  /* 0x0000000000007918 */ /* 0x004fe20000000000 */
.L_x_66:
[----:B-1-3--:R-:W-:Y:S05]  /*92b0*/  BSYNC B0 ;  /* 0x0000000000007941 */ /* 0x00afea0003800000 */
.L_x_65:
[----:B------:R-:W1:Y:S01]  /*92c0*/  LDC R2, c[0x0][0x28c] ;  /* 0x0000a300ff027b82 */ /* 0x000e620000000800 */
[----:B------:R-:W-:Y:S01]  /*92d0*/  BSSY B0, `(.L_x_70) ;  /* 0x0000031000007945 */ /* 0x000fe20003800000 */
[----:B-1----:R-:W-:-:S13]  /*92e0*/  ISETP.GT.AND P4, PT, R2, RZ, P3 ;  /* 0x000000ff0200720c */ /* 0x002fda0001f84270 */
[----:B------:R-:W-:Y:S05]  /*92f0*/  @!P4 BRA `(.L_x_71) ;  /* 0x0000000000b8c947 */ /* 0x000fea0003800000 */
[----:B------:R-:W1:Y:S01]  /*9300*/  S2R R5, SR_CgaCtaId ;  /* 0x0000000000057919 */ /* 0x000e620000008800 */
[----:B------:R-:W-:-:S04]  /*9310*/  MOV R0, 0x400 ;  /* 0x0000040000007802 */ /* 0x000fc80000000f00 */
[----:B-1----:R-:W-:Y:S02]  /*9320*/  LEA R5, R5, R0, 0x18 ;  /* 0x0000000005057211 */ /* 0x002fe400078ec0ff */
[----:B------:R-:W-:-:S04]  /*9330*/  MOV R0, 0x1 ;  /* 0x0000000100007802 */ /* 0x000fc80000000f00 */
[----:B------:R-:W-:-:S04]  /*9340*/  SHF.L.U32 R0, R0, 0x1f, RZ ;  /* 0x0000001f00007819 */ /* 0x000fc800000006ff */
[----:B------:R-:W1:Y:S02]  /*9350*/  SYNCS.PHASECHK.TRANS64.TRYWAIT P0, [R5+URZ+0x48028], R0 ;  /* 0x04802800050075a7 */ /* 0x000e64000800017f */
[----:B-1----:R-:W-:Y:S05]  /*9360*/  @!P0 BRA `(.L_x_72) ;  /* 0x0000001000f48947 */ /* 0x002fea0003800000 */
.L_x_104:
[----:B------:R-:W-:Y:S01]  /*9370*/  ULOP3.LUT UR5, UR4, 0x2, URZ, 0xfc, !UPT ;  /* 0x0000000204057892 */ /* 0x000fe2000f8efc3f */
[----:B-1----:R-:W-:-:S03]  /*9380*/  @P2 MOV R0, 0xc000 ;  /* 0x0000c00000002802 */ /* 0x002fc60000000f00 */
[----:B------:R-:W-:Y:S01]  /*9390*/  UPRMT UR5, UR5, 0x9910, URZ ;  /* 0x0000991005057896 */ /* 0x000fe2000800003f */
[----:B------:R1:W-:Y:S03]  /*93a0*/  @P2 SYNCS.ARRIVE.TRANS64 RZ, [R5+URZ+0x48000], R0 ;  /* 0x0480000005ff29a7 */ /* 0x0003e6000800003f */
[----:B------:R-:W-:-:S06]  /*93b0*/  UISETP.NE.AND UP0, UPT, UR5, 0x2, UPT ;  /* 0x000000020500788c */ /* 0x000fcc000bf05270 */
[----:B------:R-:W-:-:S13]  /*93c0*/  PLOP3.LUT P0, PT, PT, PT, UP0, 0x80, 0x0 ;  /* 0x000000000000781c */ /* 0x000fda0003f0f008 */
[----:B-1----:R-:W-:Y:S05]  /*93d0*/  @P0 BRA `(.L_x_73) ;  /* 0x0000000000040947 */ /* 0x002fea0003800000 */
[----:B------:R-:W-:Y:S01]  /*93e0*/  BPT.TRAP 0x1 ;  /* 0x000000040000795c */ /* 0x000fe20000300000 */
.L_x_73:
[----:B------:R-:W-:-:S04]  /*93f0*/  LOP3.LUT P0, RZ, R6, 0x1f, RZ, 0xc0, !PT ;  /* 0x0000001f06ff7812 */ /* 0x000fc8000780c0ff */
[----:B------:R-:W-:-:S13]  /*9400*/  PLOP3.LUT P0, PT, P0, P2, PT, 0x2a, 0x0 ;  /* 0x000000000000781c */ /* 0x000fda0000704572 */
[----:B------:R-:W-:Y:S05]  /*9410*/  @P0 BRA `(.L_x_74) ;  /* 0x0000000000040947 */ /* 0x000fea0003800000 */
[----:B------:R-:W-:Y:S01]  /*9420*/  BPT.TRAP 0x1 ;  /* 0x000000040000795c */ /* 0x000fe20000300000 */
.L_x_74:
[----:B------:R-:W-:Y:S01]  /*9430*/  R2UR UR16, R5 ;  /* 0x00000000051072ca */ /* 0x000fe200000e0000 */
[----:B------:R-:W-:Y:S01]  /*9440*/  ULDC.64 UR6, c[0x0][0x198] ;  /* 0x0000660000067ab9 */ /* 0x000fe20000000a00 */
[----:B------:R-:W-:Y:S01]  /*9450*/  UMOV UR35, URZ ;  /* 0x0000003f00237c82 */ /* 0x000fe20008000000 */
[----:B------:R-:W-:Y:S01]  /*9460*/  UIADD3 UR6, UP0, UR6, 0x1f0, URZ ;  /* 0x000001f006067890 */ /* 0x000fe2000ff1e03f */
[----:B------:R-:W-:Y:S01]  /*9470*/  MOV R0, 0x1 ;  /* 0x0000000100007802 */ /* 0x000fe20000000f00 */
[----:B------:R-:W-:Y:S01]  /*9480*/  UMOV UR8, 0x0 ;  /* 0x0000000000087882 */ /* 0x000fe20000000000 */
[----:B------:R-:W-:Y:S01]  /*9490*/  UMOV UR9, 0x10000000 ;  /* 0x1000000000097882 */ /* 0x000fe20000000000 */
[----:B------:R-:W-:Y:S01]  /*94a0*/  UIADD3.X UR7, URZ, UR7, URZ, UP0, !UPT ;  /* 0x000000073f077290 */ /* 0x000fe200087fe43f */
[----:B------:R-:W-:Y:S01]  /*94b0*/  UMOV UR34, URZ ;  /* 0x0000003f00227c82 */ /* 0x000fe20008000000 */
[----:B------:R-:W-:Y:S01]  /*94c0*/  UMOV UR26, 0x40 ;  /* 0x00000040001a7882 */ /* 0x000fe20000000000 */
[----:B------:R-:W-:Y:S01]  /*94d0*/  UMOV UR28, UR36 ;  /* 0x00000024001c7c82 */ /* 0x000fe20008000000 */
[----:B------:R-:W-:-:S02]  /*94e0*/  UMOV UR29, UR37 ;  /* 0x00000025001d7c82 */ /* 0x000fc40008000000 */
[----:B------:R-:W-:Y:S02]  /*94f0*/  UIADD3 UR32, UR16, 0xc000, URZ ;  /* 0x0000c00010207890 */ /* 0x000fe4000fffe03f */
[----:B------:R-:W-:Y:S02]  /*9500*/  UIADD3 UR33, UR16, 0x48000, URZ ;  /* 0x0004800010217890 */ /* 0x000fe4000fffe03f */
[----:B------:R-:W-:Y:S02]  /*9510*/  UIADD3 UR24, UR16, 0x10000, URZ ;  /* 0x0001000010187890 */ /* 0x000fe4000fffe03f */
[----:B------:R-:W-:Y:S01]  /*9520*/  UIADD3 UR16, UR16, 0x14000, URZ ;  /* 0x0001400010107890 */ /* 0x000fe2000fffe03f */
[----:B------:R-:W-:Y:S02]  /*9530*/  UMOV UR27, UR35 ;  /* 0x00000023001b7c82 */ /* 0x000fe40008000000 */
[----:B------:R-:W-:Y:S01]  /*9540*/  UMOV UR25, UR33 ;  /* 0x0000002100197c82 */ /* 0x000fe20008000000 */
[----:B------:R-:W-:Y:S01]  /*9550*/  UMOV UR18, 0x80 ;  /* 0x0000008000127882 */ /* 0x000fe20000000000 */
[----:B------:R-:W-:Y:S01]  /*9560*/  UMOV UR20, UR36 ;  /* 0x0000002400147c82 */ /* 0x000fe20008000000 */
[----:B------:R-:W-:Y:S01]  /*9570*/  UMOV UR21, UR37 ;  /* 0x0000002500157c82 */ /* 0x000fe20008000000 */
[----:B------:R-:W-:Y:S01]  /*9580*/  UMOV UR19, UR35 ;  /* 0x0000002300137c82 */ /* 0x000fe20008000000 */
[----:B------:R1:W-:Y:S01]  /*9590*/  UTMALDG.4D [UR32], [UR6], desc[UR8] ;  /* 0x00000820060075b4 */ /* 0x0003e20008019000 */
[----:B------:R-:W-:Y:S01]  /*95a0*/  UMOV UR17, UR33 ;  /* 0x0000002100117c82 */ /* 0x000fe20008000000 */
[----:B------:R1:W-:Y:S01]  /*95b0*/  UTMALDG.4D [UR24], [UR6], desc[UR8] ;  /* 0x00000818060075b4 */ /* 0x0003e20008019000 */
[----:B------:R1:W-:Y:S02]  /*95c0*/  UTMALDG.4D [UR16], [UR6], desc[UR8] ;  /* 0x00000810060075b4 */ /* 0x0003e40008019000 */
[----:B-1----:R-:W-:Y:S01]  /*95d0*/  NOP ;  /* 0x0000000000007918 */ /* 0x002fe20000000000 */
.L_x_71:
[----:B------:R-:W-:Y:S05]  /*95e0*/  BSYNC B0 ;  /* 0x0000000000007941 */ /* 0x000fea0003800000 */
.L_x_70:
[----:B------:R-:W-:Y:S04]  /*95f0*/  BSSY B0, `(.L_x_75) ;  /* 0x0000033000007945 */ /* 0x000fe80003800000 */
[----:B------:R-:W-:Y:S05]  /*9600*/  @!P3 BRA `(.L_x_76) ;  /* 0x0000000000c4b947 */ /* 0x000fea0003800000 */
[----:B------:R-:W1:Y:S01]  /*9610*/  S2R R5, SR_CgaCtaId ;  /* 0x0000000000057919 */ /* 0x000e620000008800 */
[----:B------:R-:W-:-:S04]  /*9620*/  MOV R4, 0x400 ;  /* 0x0000040000047802 */ /* 0x000fc80000000f00 */
[----:B-1----:R-:W-:Y:S02]  /*9630*/  LEA R8, R5, R4, 0x18 ;  /* 0x0000000405087211 */ /* 0x002fe400078ec0ff */
[----:B------:R-:W-:Y:S02]  /*9640*/  MOV R5, 0x1 ;  /* 0x0000000100057802 */ /* 0x000fe40000000f00 */
[----:B------:R-:W-:Y:S02]  /*9650*/  LEA R4, R3, R8, 0x3 ;  /* 0x0000000803047211 */ /* 0x000fe400078e18ff */
[----:B------:R-:W-:-:S04]  /*9660*/  SHF.L.U32 R5, R5, 0x1f, RZ ;  /* 0x0000001f05057819 */ /* 0x000fc800000006ff */
[----:B------:R-:W1:Y:S02]  /*9670*/  SYNCS.PHASECHK.TRANS64.TRYWAIT P0, [R4+URZ+0x48060], R5 ;  /* 0x04806005040075a7 */ /* 0x000e64000800017f */
[----:B-1----:R-:W-:Y:S05]  /*9680*/  @!P0 BRA `(.L_x_77) ;  /* 0x0000001000408947 */ /* 0x002fea0003800000 */
.L_x_105:
        /* <DEDUP_REMOVED lines=8> */
.L_x_78:
[----:B------:R-:W-:-:S04]  /*9710*/  LOP3.LUT P0, RZ, R6, 0x1f, RZ, 0xc0, !PT ;  /* 0x0000001f06ff7812 */ /* 0x000fc8000780c0ff */
[----:B------:R-:W-:-:S13]  /*9720*/  PLOP3.LUT P0, PT, P0, P2, PT, 0x2a, 0x0 ;  /* 0x000000000000781c */ /* 0x000fda0000704572 */
[----:B------:R-:W-:Y:S05]  /*9730*/  @P0 BRA `(.L_x_79) ;  /* 0x0000000000040947 */ /* 0x000fea0003800000 */
[----:B------:R-:W-:Y:S01]  /*9740*/  BPT.TRAP 0x1 ;  /* 0x000000040000795c */ /* 0x000fe20000300000 */
.L_x_79:
[----:B------:R-:W-:Y:S01]  /*9750*/  R2UR UR24, R3 ;  /* 0x00000000031872ca */ /* 0x000fe200000e0000 */
[----:B------:R-:W-:Y:S01]  /*9760*/  ULDC.64 UR6, c[0x0][0x198] ;  /* 0x0000660000067ab9 */ /* 0x000fe20000000a00 */
[----:B------:R-:W-:Y:S01]  /*9770*/  R2UR UR5, R8 ;  /* 0x00000000080572ca */ /* 0x000fe200000e0000 */
[----:B------:R-:W-:Y:S01]  /*9780*/  UIADD3 UR6, UP0, UR6, 0xf0, URZ ;  /* 0x000000f006067890 */ /* 0x000fe2000ff1e03f */
[----:B------:R-:W-:Y:S01]  /*9790*/  R2UR UR27, R7 ;  /* 0x00000000071b72ca */ /* 0x000fe200000e0000 */
[----:B------:R-:W-:Y:S01]  /*97a0*/  UMOV UR8, 0x0 ;  /* 0x0000000000087882 */ /* 0x000fe20000000000 */
[----:B------:R-:W-:Y:S01]  /*97b0*/  R2UR UR25, R4 ;  /* 0x00000000041972ca */ /* 0x000fe200000e0000 */
[----:B------:R-:W-:Y:S01]  /*97c0*/  UIADD3.X UR7, URZ, UR7, URZ, UP0, !UPT ;  /* 0x000000073f077290 */ /* 0x000fe200087fe43f */
[----:B------:R-:W-:Y:S01]  /*97d0*/  UMOV UR9, 0x10000000 ;  /* 0x1000000000097882 */ /* 0x000fe20000000000 */
[----:B------:R-:W-:Y:S01]  /*97e0*/  UMOV UR26, URZ ;  /* 0x0000003f001a7c82 */ /* 0x000fe20008000000 */
[----:B------:R-:W-:Y:S01]  /*97f0*/  UMOV UR28, UR36 ;  /* 0x00000024001c7c82 */ /* 0x000fe20008000000 */
[----:B------:R-:W-:Y:S01]  /*9800*/  UMOV UR29, UR37 ;  /* 0x00000025001d7c82 */ /* 0x000fe20008000000 */
[----:B------:R-:W-:Y:S01]  /*9810*/  UMOV UR18, 0x40 ;  /* 0x0000004000127882 */ /* 0x000fe20000000000 */
[----:B------:R-:W-:-:S02]  /*9820*/  UMOV UR20, UR36 ;  /* 0x0000002400147c82 */ /* 0x000fc40008000000 */
[----:B------:R-:W-:Y:S02]  /*9830*/  UIMAD UR24, UR24, 0x6000, UR5 ;  /* 0x00006000181878a4 */ /* 0x000fe4000f8e0205 */
[----:B------:R-:W-:Y:S02]  /*9840*/  UIADD3 UR27, UR11, UR27, URZ ;  /* 0x0000001b0b1b7290 */ /* 0x000fe4000fffe03f */
[----:B------:R-:W-:Y:S02]  /*9850*/  UIADD3 UR25, UR25, 0x48050, URZ ;  /* 0x0004805019197890 */ /* 0x000fe4000fffe03f */
[----:B------:R-:W-:Y:S02]  /*9860*/  UIADD3 UR16, UR24, 0x2000, URZ ;  /* 0x0000200018107890 */ /* 0x000fe4000fffe03f */
[----:B------:R-:W-:Y:S01]  /*9870*/  UIADD3 UR32, UR24, 0x4000, URZ ;  /* 0x0000400018207890 */ /* 0x000fe2000fffe03f */
[----:B------:R-:W-:Y:S02]  /*9880*/  UMOV UR21, UR37 ;  /* 0x0000002500157c82 */ /* 0x000fe40008000000 */
[----:B------:R-:W-:Y:S01]  /*9890*/  UMOV UR17, UR25 ;  /* 0x0000001900117c82 */ /* 0x000fe20008000000 */
[----:B------:R-:W-:Y:S01]  /*98a0*/  UMOV UR19, UR27 ;  /* 0x0000001b00137c82 */ /* 0x000fe20008000000 */
[----:B------:R-:W-:Y:S01]  /*98b0*/  UMOV UR34, 0x80 ;  /* 0x0000008000227882 */ /* 0x000fe20000000000 */
[----:B------:R-:W-:Y:S01]  /*98c0*/  UMOV UR33, UR25 ;  /* 0x0000001900217c82 */ /* 0x000fe20008000000 */
[----:B------:R1:W-:Y:S01]  /*98d0*/  UTMALDG.4D [UR24], [UR6], desc[UR8] ;  /* 0x00000818060075b4 */ /* 0x0003e20008019000 */
[----:B------:R-:W-:Y:S01]  /*98e0*/  UMOV UR35, UR27 ;  /* 0x0000001b00237c82 */ /* 0x000fe20008000000 */
[----:B------:R1:W-:Y:S01]  /*98f0*/  UTMALDG.4D [UR16], [UR6], desc[UR8] ;  /* 0x00000810060075b4 */ /* 0x0003e20008019000 */
[----:B------:R1:W-:Y:S02]  /*9900*/  UTMALDG.4D [UR32], [UR6], desc[UR8] ;  /* 0x00000820060075b4 */ /* 0x0003e40008019000 */
[----:B-1----:R-:W-:Y:S01]  /*9910*/  NOP ;  /* 0x0000000000007918 */ /* 0x002fe20000000000 */
.L_x_76:
[----:B------:R-:W-:Y:S05]  /*9920*/  BSYNC B0 ;  /* 0x0000000000007941 */ /* 0x000fea0003800000 */
.L_x_75:
[----:B------:R-:W-:Y:S01]  /*9930*/  BSSY B0, `(.L_x_80) ;  /* 0x0000035000007945 */ /* 0x000fe20003800000 */
[----:B------:R-:W-:-:S03]  /*9940*/  MOV R8, RZ ;  /* 0x000000ff00087202 */ /* 0x000fc60000000f00 */
        /* <DEDUP_REMOVED lines=9> */
.L_x_106:
        /* <DEDUP_REMOVED lines=8> */
.L_x_83:
[----:B------:R-:W-:-:S04]  /*9a60*/  LOP3.LUT P0, RZ, R6, 0x1f, RZ, 0xc0, !PT ;  /* 0x0000001f06ff7812 */ /* 0x000fc8000780c0ff */
[----:B------:R-:W-:-:S13]  /*9a70*/  PLOP3.LUT P0, PT, P0, P2, PT, 0x2a, 0x0 ;  /* 0x000000000000781c */ /* 0x000fda0000704572 */
[----:B------:R-:W-:Y:S05]  /*9a80*/  @P0 BRA `(.L_x_84) ;  /* 0x0000000000040947 */ /* 0x000fea0003800000 */
[----:B------:R-:W-:Y:S01]  /*9a90*/  BPT.TRAP 0x1 ;  /* 0x000000040000795c */ /* 0x000fe20000300000 */
.L_x_84:
[C---:B------:R-:W-:Y:S01]  /*9aa0*/  IMAD R5, R0.reuse, 0xc000, R5 ;  /* 0x0000c00000057824 */ /* 0x040fe200078e0205 */
[----:B------:R-:W-:Y:S01]  /*9ab0*/  R2UR UR25, R3 ;  /* 0x00000000031972ca */ /* 0x000fe200000e0000 */
[----:B------:R-:W-:Y:S01]  /*9ac0*/  ULDC.64 UR6, c[0x0][0x198] ;  /* 0x0000660000067ab9 */ /* 0x000fe20000000a00 */
[----:B------:R-:W-:Y:S01]  /*9ad0*/  UMOV UR27, URZ ;  /* 0x0000003f001b7c82 */ /* 0x000fe20008000000 */
[----:B------:R-:W-:Y:S01]  /*9ae0*/  UIADD3 UR6, UP0, UR6, 0x2f0, URZ ;  /* 0x000002f006067890 */ /* 0x000fe2000ff1e03f */
[----:B------:R-:W-:Y:S01]  /*9af0*/  R2UR UR32, R5 ;  /* 0x00000000052072ca */ /* 0x000fe200000e0000 */
[----:B------:R-:W-:Y:S01]  /*9b00*/  UMOV UR8, 0x0 ;  /* 0x0000000000087882 */ /* 0x000fe20000000000 */
[----:B------:R-:W-:Y:S01]  /*9b10*/  UMOV UR9, 0x10000000 ;  /* 0x1000000000097882 */ /* 0x000fe20000000000 */
[----:B------:R-:W-:Y:S01]  /*9b20*/  UIADD3.X UR7, URZ, UR7, URZ, UP0, !UPT ;  /* 0x000000073f077290 */ /* 0x000fe200087fe43f */
[----:B------:R-:W-:Y:S01]  /*9b30*/  IADD3 R0, R0, 0x1, RZ ;  /* 0x0000000100007810 */ /* 0x000fe20007ffe0ff */
[----:B------:R-:W-:Y:S01]  /*9b40*/  UMOV UR26, URZ ;  /* 0x0000003f001a7c82 */ /* 0x000fe20008000000 */
[----:B------:R-:W-:Y:S01]  /*9b50*/  UMOV UR28, UR36 ;  /* 0x00000024001c7c82 */ /* 0x000fe20008000000 */
[----:B------:R-:W-:Y:S01]  /*9b60*/  UMOV UR29, UR37 ;  /* 0x00000025001d7c82 */ /* 0x000fe20008000000 */
[----:B------:R-:W-:Y:S01]  /*9b70*/  UMOV UR18, 0x40 ;  /* 0x0000004000127882 */ /* 0x000fe20000000000 */
[----:B------:R-:W-:Y:S01]  /*9b80*/  UIADD3 UR25, UR25, 0x48000, URZ ;  /* 0x0004800019197890 */ /* 0x000fe2000fffe03f */
[----:B------:R-:W-:Y:S01]  /*9b90*/  MOV R8, 0x1 ;  /* 0x0000000100087802 */ /* 0x000fe20000000f00 */
[----:B------:R-:W-:Y:S01]  /*9ba0*/  UMOV UR20, UR36 ;  /* 0x0000002400147c82 */ /* 0x000fe20008000000 */
[----:B------:R-:W-:Y:S01]  /*9bb0*/  UMOV UR21, UR37 ;  /* 0x0000002500157c82 */ /* 0x000fe20008000000 */
[----:B------:R-:W-:-:S02]  /*9bc0*/  UIADD3 UR24, UR32, 0xc000, URZ ;  /* 0x0000c00020187890 */ /* 0x000fc4000fffe03f */
[----:B------:R-:W-:Y:S02]  /*9bd0*/  UIADD3 UR16, UR32, 0x10000, URZ ;  /* 0x0001000020107890 */ /* 0x000fe4000fffe03f */
[----:B------:R-:W-:Y:S01]  /*9be0*/  UIADD3 UR32, UR32, 0x14000, URZ ;  /* 0x0001400020207890 */ /* 0x000fe2000fffe03f */
[----:B------:R-:W-:Y:S01]  /*9bf0*/  UMOV UR19, UR27 ;  /* 0x0000001b00137c82 */ /* 0x000fe20008000000 */
[----:B------:R-:W-:Y:S01]  /*9c00*/  UMOV UR17, UR25 ;  /* 0x0000001900117c82 */ /* 0x000fe20008000000 */
[----:B------:R-:W-:Y:S01]  /*9c10*/  UMOV UR34, 0x80 ;  /* 0x0000008000227882 */ /* 0x000fe20000000000 */
[----:B------:R-:W-:Y:S01]  /*9c20*/  UMOV UR35, UR27 ;  /* 0x0000001b00237c82 */ /* 0x000fe20008000000 */
[----:B------:R1:W-:Y:S01]  /*9c30*/  UTMALDG.4D [UR24], [UR6], desc[UR8] ;  /* 0x00000818060075b4 */ /* 0x0003e20008019000 */
[----:B------:R-:W-:Y:S01]  /*9c40*/  UMOV UR33, UR25 ;  /* 0x0000001900217c82 */ /* 0x000fe20008000000 */
[----:B------:R1:W-:Y:S02]  /*9c50*/  UTMALDG.4D [UR16], [UR6], desc[UR8] ;  /* 0x00000810060075b4 */ /* 0x0003e40008019000 */
[----:B------:R1:W-:Y:S02]  /*9c60*/  UTMALDG.4D [UR32], [UR6], desc[UR8] ;  /* 0x00000820060075b4 */ /* 0x0003e40008019000 */
[----:B-1----:R-:W-:Y:S01]  /*9c70*/  NOP ;  /* 0x0000000000007918 */ /* 0x002fe20000000000 */
.L_x_81:
[----:B------:R-:W-:Y:S05]  /*9c80*/  BSYNC B0 ;  /* 0x0000000000007941 */ /* 0x000fea0003800000 */
.L_x_80:
[----:B------:R-:W-:-:S13]  /*9c90*/  ISETP.GE.AND P0, PT, R2, 0x81, PT ;  /* 0x000000810200780c */ /* 0x000fda0003f06270 */
[----:B------:R-:W-:Y:S05]  /*9ca0*/  @!P0 EXIT ;  /* 0x000000000000894d */ /* 0x000fea0003800000 */
[----:B------:R-:W-:Y:S01]  /*9cb0*/  IADD3 R2, R2, 0x7f, RZ ;  /* 0x0000007f02027810 */ /* 0x000fe20007ffe0ff */
[----:B------:R-:W-:Y:S01]  /*9cc0*/  BSSY B0, `(.L_x_85) ;  /* 0x0000077000007945 */ /* 0x000fe20003800000 */
[----:B------:R-:W-:Y:S02]  /*9cd0*/  LOP3.LUT P0, RZ, R6, 0x1f, RZ, 0xc0, !PT ;  /* 0x0000001f06ff7812 */ /* 0x000fe4000780c0ff */
[----:B------:R-:W-:Y:S02]  /*9ce0*/  SHF.R.S32.HI R3, RZ, 0x1f, R2 ;  /* 0x0000001fff037819 */ /* 0x000fe40000011402 */
[----:B------:R-:W-:Y:S02]  /*9cf0*/  PLOP3.LUT P0, PT, P0, P2, PT, 0x2a, 0x0 ;  /* 0x000000000000781c */ /* 0x000fe40000704572 */
[----:B------:R-:W-:Y:S02]  /*9d00*/  LEA.HI R3, R3, R2, RZ, 0x7 ;  /* 0x0000000203037211 */ /* 0x000fe400078f38ff */
[----:B------:R-:W-:-:S02]  /*9d10*/  MOV R2, UR4 ;  /* 0x0000000400027c02 */ /* 0x000fc40008000f00 */
[----:B------:R-:W-:Y:S02]  /*9d20*/  SHF.R.S32.HI R3, RZ, 0x7, R3 ;  /* 0x00000007ff037819 */ /* 0x000fe40000011403 */
[----:B------:R-:W-:Y:S02]  /*9d30*/  LOP3.LUT R2, R2, 0x2, RZ, 0xfc, !PT ;  /* 0x0000000202027812 */ /* 0x000fe400078efcff */
[----:B------:R-:W-:Y:S02]  /*9d40*/  SHF.L.U32 R4, R3, 0x1, RZ ;  /* 0x0000000103047819 */ /* 0x000fe400000006ff */
[----:B------:R-:W-:-:S07]  /*9d50*/  MOV R3, 0x1 ;  /* 0x0000000100037802 */ /* 0x000fce0000000f00 */
.L_x_96:
[----:B------:R-:W-:Y:S04]  /*9d60*/  BSSY B1, `(.L_x_86) ;  /* 0x0000033000017945 */ /* 0x000fe80003800000 */
[----:B------:R-:W-:Y:S05]  /*9d70*/  @!P3 BRA `(.L_x_87) ;  /* 0x0000000000c4b947 */ /* 0x000fea0003800000 */
[----:B------:R-:W1:Y:S01]  /*9d80*/  S2R R6, SR_CgaCtaId ;  /* 0x0000000000067919 */ /* 0x000e620000008800 */
[----:B------:R-:W-:-:S04]  /*9d90*/  MOV R5, 0x400 ;  /* 0x0000040000057802 */ /* 0x000fc80000000f00 */
[----:B-1----:R-:W-:Y:S02]  /*9da0*/  LEA R7, R6, R5, 0x18 ;  /* 0x0000000506077211 */ /* 0x002fe400078ec0ff */
[----:B------:R-:W-:Y:S02]  /*9db0*/  SHF.L.U32 R5, R3, 0x1f, RZ ;  /* 0x0000001f03057819 */ /* 0x000fe400000006ff */
[----:B------:R-:W-:-:S04]  /*9dc0*/  LEA R6, R0, R7, 0x3 ;  /* 0x0000000700067211 */ /* 0x000fc800078e18ff */
[----:B------:R-:W1:Y:S02]  /*9dd0*/  SYNCS.PHASECHK.TRANS64.TRYWAIT P4, [R6+URZ+0x48028], R5 ;  /* 0x04802805060075a7 */ /* 0x000e64000808017f */
[----:B-1----:R-:W-:Y:S05]  /*9de0*/  @!P4 BRA `(.L_x_88) ;  /* 0x000000080090c947 */ /* 0x002fea0003800000 */
.L_x_107:
[----:B-1----:R-:W-:-:S04]  /*9df0*/  @P2 MOV R5, 0xc000 ;  /* 0x0000c00000052802 */ /* 0x002fc80000000f00 */
[----:B------:R1:W-:Y:S02]  /*9e00*/  @P2 SYNCS.ARRIVE.TRANS64 RZ, [R6+URZ+0x48000], R5 ;  /* 0x0480000506ff29a7 */ /* 0x0003e4000800003f */
[----:B-1----:R-:W-:-:S04]  /*9e10*/  PRMT R5, R2, 0x9910, RZ ;  /* 0x0000991002057816 */ /* 0x002fc800000000ff */
[----:B------:R-:W-:-:S13]  /*9e20*/  ISETP.NE.AND P4, PT, R5, 0x2, PT ;  /* 0x000000020500780c */ /* 0x000fda0003f85270 */
[----:B------:R-:W-:Y:S05]  /*9e30*/  @P4 BRA `(.L_x_89) ;  /* 0x0000000000044947 */ /* 0x000fea0003800000 */
[----:B------:R-:W-:Y:S01]  /*9e40*/  BPT.TRAP 0x1 ;  /* 0x000000040000795c */ /* 0x000fe20000300000 */
.L_x_89:
[----:B------:R-:W-:Y:S05]  /*9e50*/  @P0 BRA `(.L_x_90) ;  /* 0x0000000000040947 */ /* 0x000fea0003800000 */
[----:B------:R-:W-:Y:S01]  /*9e60*/  BPT.TRAP 0x1 ;  /* 0x000000040000795c */ /* 0x000fe20000300000 */
.L_x_90:
[----:B------:R-:W-:Y:S01]  /*9e70*/  IMAD R7, R0, 0xc000, R7 ;  /* 0x0000c00000077824 */ /* 0x000fe200078e0207 */
[----:B------:R-:W-:Y:S01]  /*9e80*/  R2UR UR33, R6 ;  /* 0x00000000062172ca */ /* 0x000fe200000e0000 */
[----:B------:R-:W-:Y:S01]  /*9e90*/  ULDC.64 UR6, c[0x0][0x198] ;  /* 0x0000660000067ab9 */ /* 0x000fe20000000a00 */
[----:B------:R-:W-:Y:S01]  /*9ea0*/  R2UR UR35, R8 ;  /* 0x00000000082372ca */ /* 0x000fe200000e0000 */
[----:B------:R-:W-:Y:S01]  /*9eb0*/  UIADD3 UR6, UP0, UR6, 0x1f0, URZ ;  /* 0x000001f006067890 */ /* 0x000fe2000ff1e03f */
[----:B------:R-:W-:Y:S01]  /*9ec0*/  R2UR UR16, R7 ;  /* 0x00000000071072ca */ /* 0x000fe200000e0000 */
[----:B------:R-:W-:Y:S01]  /*9ed0*/  UMOV UR8, 0x0 ;  /* 0x0000000000087882 */ /* 0x000fe20000000000 */
[----:B------:R-:W-:Y:S01]  /*9ee0*/  UMOV UR9, 0x10000000 ;  /* 0x1000000000097882 */ /* 0x000fe20000000000 */
[----:B------:R-:W-:Y:S01]  /*9ef0*/  UIADD3.X UR7, URZ, UR7, URZ, UP0, !UPT ;  /* 0x000000073f077290 */ /* 0x000fe200087fe43f */
[----:B------:R-:W-:Y:S01]  /*9f00*/  IADD3 R5, R0, 0x1, RZ ;  /* 0x0000000100057810 */ /* 0x000fe20007ffe0ff */
[----:B------:R-:W-:Y:S01]  /*9f10*/  UMOV UR34, URZ ;  /* 0x0000003f00227c82 */ /* 0x000fe20008000000 */
[----:B------:R-:W-:Y:S01]  /*9f20*/  UMOV UR26, 0x40 ;  /* 0x00000040001a7882 */ /* 0x000fe20000000000 */
[----:B------:R-:W-:Y:S01]  /*9f30*/  UMOV UR28, UR36 ;  /* 0x00000024001c7c82 */ /* 0x000fe20008000000 */
[----:B------:R-:W-:Y:S01]  /*9f40*/  UMOV UR29, UR37 ;  /* 0x00000025001d7c82 */ /* 0x000fe20008000000 */
[----:B------:R-:W-:Y:S01]  /*9f50*/  UIADD3 UR33, UR33, 0x48000, URZ ;  /* 0x0004800021217890 */ /* 0x000fe2000fffe03f */
[----:B------:R-:W-:Y:S01]  /*9f60*/  ISETP.NE.AND P4, PT, R5, 0x5, PT ;  /* 0x000000050500780c */ /* 0x000fe20003f85270 */
[----:B------:R-:W-:-:S02]  /*9f70*/  USHF.L.U32 UR35, UR35, 0x7, URZ ;  /* 0x0000000723237899 */ /* 0x000fc4000800063f */
[----:B------:R-:W-:Y:S01]  /*9f80*/  UIADD3 UR32, UR16, 0xc000, URZ ;  /* 0x0000c00010207890 */ /* 0x000fe2000fffe03f */
[----:B------:R-:W-:Y:S01]  /*9f90*/  SEL R0, RZ, 0x1, P4 ;  /* 0x00000001ff007807 */ /* 0x000fe20002000000 */
[----:B------:R-:W-:Y:S02]  /*9fa0*/  UIADD3 UR24, UR16, 0x10000, URZ ;  /* 0x0001000010187890 */ /* 0x000fe4000fffe03f */
[----:B------:R-:W-:Y:S01]  /*9fb0*/  UIADD3 UR16, UR16, 0x14000, URZ ;  /* 0x0001400010107890 */ /* 0x000fe2000fffe03f */
[----:B------:R-:W-:Y:S01]  /*9fc0*/  LOP3.LUT R3, R3, R0, RZ, 0x3c, !PT ;  /* 0x0000000003037212 */ /* 0x000fe200078e3cff */
[----:B------:R-:W-:Y:S01]  /*9fd0*/  UMOV UR25, UR33 ;  /* 0x0000002100197c82 */ /* 0x000fe20008000000 */
[----:B------:R-:W-:Y:S01]  /*9fe0*/  UMOV UR27, UR35 ;  /* 0x00000023001b7c82 */ /* 0x000fe20008000000 */
[----:B------:R-:W-:Y:S01]  /*9ff0*/  UMOV UR18, 0x80 ;  /* 0x0000008000127882 */ /* 0x000fe20000000000 */
[----:B------:R-:W-:Y:S01]  /*a000*/  UMOV UR20, UR36 ;  /* 0x0000002400147c82 */ /* 0x000fe20008000000 */
[----:B------:R-:W-:Y:S01]  /*a010*/  UMOV UR21, UR37 ;  /* 0x0000002500157c82 */ /* 0x000fe20008000000 */
[----:B------:R-:W-:Y:S01]  /*a020*/  UMOV UR17, UR33 ;  /* 0x0000002100117c82 */ /* 0x000fe20008000000 */
[----:B------:R-:W-:Y:S01]  /*a030*/  UMOV UR19, UR35 ;  /* 0x0000002300137c82 */ /* 0x000fe20008000000 */
[----:B------:R1:W-:Y:S01]  /*a040*/  UTMALDG.4D [UR32], [UR6], desc[UR8] ;  /* 0x00000820060075b4 */ /* 0x0003e20008019000 */
[----:B------:R-:W-:Y:S01]  /*a050*/  SEL R0, R5, RZ, P4 ;  /* 0x000000ff05007207 */ /* 0x000fe20002000000 */
[----:B------:R1:W-:Y:S01]  /*a060*/  UTMALDG.4D [UR24], [UR6], desc[UR8] ;  /* 0x00000818060075b4 */ /* 0x0003e20008019000 */
[----:B------:R1:W-:Y:S02]  /*a070*/  UTMALDG.4D [UR16], [UR6], desc[UR8] ;  /* 0x00000810060075b4 */ /* 0x0003e40008019000 */
[----:B-1----:R-:W-:-:S03]  /*a080*/  NOP ;  /* 0x0000000000007918 */ /* 0x002fc60000000000 */
.L_x_87:
[----:B------:R-:W-:Y:S05]  /*a090*/  BSYNC B1 ;  /* 0x0000000000017941 */ /* 0x000fea0003800000 */
.L_x_86:
[----:B------:R-:W-:Y:S01]  /*a0a0*/  ISETP.LT.OR P4, PT, R4, 0x4, !P3 ;  /* 0x000000040400780c */ /* 0x000fe20005f81670 */
[----:B------:R-:W-:-:S12]  /*a0b0*/  BSSY B1, `(.L_x_91) ;  /* 0x0000034000017945 */ /* 0x000fd80003800000 */
[----:B------:R-:W-:Y:S05]  /*a0c0*/  @P4 BRA `(.L_x_92) ;  /* 0x0000000000c84947 */ /* 0x000fea0003800000 */
[----:B------:R-:W1:Y:S01]  /*a0d0*/  S2R R6, SR_CgaCtaId ;  /* 0x0000000000067919 */ /* 0x000e620000008800 */
[----:B------:R-:W-:Y:S02]  /*a0e0*/  MOV R5, 0x400 ;  /* 0x0000040000057802 */ /* 0x000fe40000000f00 */
[----:B------:R-:W-:Y:S02]  /*a0f0*/  SHF.L.U32 R7, R3, 0x1f, RZ ;  /* 0x0000001f03077819 */ /* 0x000fe400000006ff */
[----:B-1----:R-:W-:-:S04]  /*a100*/  LEA R5, R6, R5, 0x18 ;  /* 0x0000000506057211 */ /* 0x002fc800078ec0ff */
[----:B------:R-:W-:-:S04]  /*a110*/  LEA R6, R0, R5, 0x3 ;  /* 0x0000000500067211 */ /* 0x000fc800078e18ff */
[----:B------:R-:W1:Y:S02]  /*a120*/  SYNCS.PHASECHK.TRANS64.TRYWAIT P4, [R6+URZ+0x48028], R7 ;  /* 0x04802807060075a7 */ /* 0x000e64000808017f */
[----:B-1----:R-:W-:Y:S05]  /*a130*/  @!P4 BRA `(.L_x_93) ;  /* 0x0000000400d0c947 */ /* 0x002fea0003800000 */
.L_x_108:
[----:B-1----:R-:W-:-:S04]  /*a140*/  @P1 MOV R7, 0xc000 ;  /* 0x0000c00000071802 */ /* 0x002fc80000000f00 */
[----:B------:R1:W-:Y:S02]  /*a150*/  @P1 SYNCS.ARRIVE.TRANS64 RZ, [R6+URZ+0x48000], R7 ;  /* 0x0480000706ff19a7 */ /* 0x0003e4000800003f */
[----:B-1----:R-:W-:-:S04]  /*a160*/  PRMT R7, R2, 0x9910, RZ ;  /* 0x0000991002077816 */ /* 0x002fc800000000ff */
[----:B------:R-:W-:-:S13]  /*a170*/  ISETP.NE.AND P4, PT, R7, 0x2, PT ;  /* 0x000000020700780c */ /* 0x000fda0003f85270 */
[----:B------:R-:W-:Y:S05]  /*a180*/  @P4 BRA `(.L_x_94) ;  /* 0x0000000000044947 */ /* 0x000fea0003800000 */
[----:B------:R-:W-:Y:S01]  /*a190*/  BPT.TRAP 0x1 ;  /* 0x000000040000795c */ /* 0x000fe20000300000 */
.L_x_94:
[----:B------:R-:W-:Y:S05]  /*a1a0*/  @P0 BRA `(.L_x_95) ;  /* 0x0000000000040947 */ /* 0x000fea0003800000 */
[----:B------:R-:W-:Y:S01]  /*a1b0*/  BPT.TRAP 0x1 ;  /* 0x000000040000795c */ /* 0x000fe20000300000 */
.L_x_95:
        /* <DEDUP_REMOVED lines=16> */
[----:B------:R-:W-:Y:S01]  /*a2c0*/  USHF.L.U32 UR35, UR35, 0x7, URZ ;  /* 0x0000000723237899 */ /* 0x000fe2000800063f */
[----:B------:R-:W-:Y:S01]  /*a2d0*/  IADD3 R8, R8, 0x1, RZ ;  /* 0x0000000108087810 */ /* 0x000fe20007ffe0ff */
[----:B------:R-:W-:Y:S01]  /*a2e0*/  UIADD3 UR32, UR16, 0xc000, URZ ;  /* 0x0000c00010207890 */ /* 0x000fe2000fffe03f */
[----:B------:R-:W-:Y:S01]  /*a2f0*/  SEL R6, RZ, 0x1, P4 ;  /* 0x00000001ff067807 */ /* 0x000fe20002000000 */
[----:B------:R-:W-:Y:S01]  /*a300*/  UIADD3 UR24, UR16, 0x10000, URZ ;  /* 0x0001000010187890 */ /* 0x000fe2000fffe03f */
[----:B------:R-:W-:Y:S01]  /*a310*/  SEL R0, R0, RZ, P4 ;  /* 0x000000ff00007207 */ /* 0x000fe20002000000 */
        /* <DEDUP_REMOVED lines=13> */
.L_x_92:
[----:B------:R-:W-:Y:S05]  /*a3f0*/  BSYNC B1 ;  /* 0x0000000000017941 */ /* 0x000fea0003800000 */
.L_x_91:
[C---:B------:R-:W-:Y:S02]  /*a400*/  ISETP.GT.AND P4, PT, R4.reuse, 0x4, PT ;  /* 0x000000040400780c */ /* 0x040fe40003f84270 */
[----:B------:R-:W-:-:S11]  /*a410*/  IADD3 R4, R4, -0x2, RZ ;  /* 0xfffffffe04047810 */ /* 0x000fd60007ffe0ff */
[----:B------:R-:W-:Y:S05]  /*a420*/  @P4 BRA `(.L_x_96) ;  /* 0xfffffff8004c4947 */ /* 0x000fea000383ffff */
[----:B------:R-:W-:Y:S05]  /*a430*/  BSYNC B0 ;  /* 0x0000000000007941 */ /* 0x000fea0003800000 */
.L_x_85:
[----:B------:R-:W-:Y:S05]  /*a440*/  EXIT ;  /* 0x000000000000794d */ /* 0x000fea0003800000 */
.L_x_15:
[----:B--2---:R-:W-:-:S04]  /*a450*/  MOV R3, UR8 ;  /* 0x0000000800037c02 */ /* 0x004fc80008000f00 */
[----:B------:R2:W3:Y:S03]  /*a460*/  SYNCS.PHASECHK.TRANS64.TRYWAIT P1, [R3+URZ+0x48050], R0 ;  /* 0x04805000030075a7 */ /* 0x0004e6000802017f */
[----:B---3--:R-:W-:Y:S05]  /*a470*/  @!P1 NANOSLEEP.SYNCS 0x989680 ;  /* 0x009896800000995d */ /* 0x008fea0003900000 */
[----:B------:R-:W3:Y:S02]  /*a480*/  @!P1 SYNCS.PHASECHK.TRANS64 P1, [R3+URZ+0x48050], R0 ;  /* 0x04805000030095a7 */ /* 0x000ee4000802007f */
[----:B---3--:R-:W-:Y:S05]  /*a490*/  @!P1 BRA `(.L_x_15) ;  /* 0xfffffffc00ec9947 */ /* 0x008fea000383ffff */
[----:B------:R-:W-:Y:S05]  /*a4a0*/  BRA `(.L_x_97) ;  /* 0xffffff6800307947 */ /* 0x000fea000383ffff */
.L_x_17:
[----:B--2---:R-:W-:-:S04]  /*a4b0*/  MOV R0, UR36 ;  /* 0x0000002400007c02 */ /* 0x004fc80008000f00 */
[----:B------:R2:W3:Y:S03]  /*a4c0*/  SYNCS.PHASECHK.TRANS64.TRYWAIT P1, [R0+URZ+0x48000], R5 ;  /* 0x04800005000075a7 */ /* 0x0004e6000802017f */
[----:B---3--:R-:W-:Y:S05]  /*a4d0*/  @!P1 NANOSLEEP.SYNCS 0x989680 ;  /* 0x009896800000995d */ /* 0x008fea0003900000 */
[----:B------:R-:W3:Y:S02]  /*a4e0*/  @!P1 SYNCS.PHASECHK.TRANS64 P1, [R0+URZ+0x48000], R5 ;  /* 0x04800005000095a7 */ /* 0x000ee4000802007f */
[----:B---3--:R-:W-:Y:S05]  /*a4f0*/  @!P1 BRA `(.L_x_17) ;  /* 0xfffffffc00ec9947 */ /* 0x008fea000383ffff */
[----:B------:R-:W-:Y:S05]  /*a500*/  BRA `(.L_x_98) ;  /* 0xffffff6800347947 */ /* 0x000fea000383ffff */
.L_x_18:
[----:B--2---:R-:W-:-:S04]  /*a510*/  MOV R3, UR10 ;  /* 0x0000000a00037c02 */ /* 0x004fc80008000f00 */
[----:B------:R2:W3:Y:S03]  /*a520*/  SYNCS.PHASECHK.TRANS64.TRYWAIT P1, [R3+URZ], R0 ;  /* 0x00000000030075a7 */ /* 0x0004e6000802017f */
[----:B---3--:R-:W-:Y:S05]  /*a530*/  @!P1 NANOSLEEP.SYNCS 0x989680 ;  /* 0x009896800000995d */ /* 0x008fea0003900000 */
[----:B------:R-:W3:Y:S02]  /*a540*/  @!P1 SYNCS.PHASECHK.TRANS64 P1, [R3+URZ], R0 ;  /* 0x00000000030095a7 */ /* 0x000ee4000802007f */
[----:B---3--:R-:W-:Y:S05]  /*a550*/  @!P1 BRA `(.L_x_18) ;  /* 0xfffffffc00ec9947 */ /* 0x008fea000383ffff */
[----:B------:R-:W-:Y:S05]  /*a560*/  BRA `(.L_x_99) ;  /* 0xffffff6800387947 */ /* 0x000fea000383ffff */
.L_x_20:
[----:B-1----:R-:W-:-:S04]  /*a570*/  MOV R8, UR36 ;  /* 0x0000002400087c02 */ /* 0x002fc80008000f00 */
[----:B------:R1:W2:Y:S03]  /*a580*/  SYNCS.PHASECHK.TRANS64.TRYWAIT P1, [R8+URZ+0x48008], R5 ;  /* 0x04800805080075a7 */ /* 0x0002a6000802017f */
[----:B--2---:R-:W-:Y:S05]  /*a590*/  @!P1 NANOSLEEP.SYNCS 0x989680 ;  /* 0x009896800000995d */ /* 0x004fea0003900000 */
[----:B------:R-:W2:Y:S02]  /*a5a0*/  @!P1 SYNCS.PHASECHK.TRANS64 P1, [R8+URZ+0x48008], R5 ;  /* 0x04800805080095a7 */ /* 0x000ea4000802007f */
[----:B--2---:R-:W-:Y:S05]  /*a5b0*/  @!P1 BRA `(.L_x_20) ;  /* 0xfffffffc00ec9947 */ /* 0x004fea000383ffff */
[----:B------:R-:W-:Y:S05]  /*a5c0*/  BRA `(.L_x_100) ;  /* 0xffffff9000707947 */ /* 0x000fea000383ffff */
.L_x_25:
[----:B-1----:R-:W-:-:S04]  /*a5d0*/  MOV R4, UR10 ;  /* 0x0000000a00047c02 */ /* 0x002fc80008000f00 */
[----:B------:R1:W2:Y:S03]  /*a5e0*/  SYNCS.PHASECHK.TRANS64.TRYWAIT P2, [R4+URZ+0x48000], R3 ;  /* 0x04800003040075a7 */ /* 0x0002a6000804017f */
[----:B--2---:R-:W-:Y:S05]  /*a5f0*/  @!P2 NANOSLEEP.SYNCS 0x989680 ;  /* 0x009896800000a95d */ /* 0x004fea0003900000 */
[----:B------:R-:W2:Y:S02]  /*a600*/  @!P2 SYNCS.PHASECHK.TRANS64 P2, [R4+URZ+0x48000], R3 ;  /* 0x048000030400a5a7 */ /* 0x000ea4000804007f */
[----:B--2---:R-:W-:Y:S05]  /*a610*/  @!P2 BRA `(.L_x_25) ;  /* 0xfffffffc00eca947 */ /* 0x004fea000383ffff */
[----:B------:R-:W-:Y:S05]  /*a620*/  BRA `(.L_x_101) ;  /* 0xffffff9400787947 */ /* 0x000fea000383ffff */
.L_x_29:
[----:B-1----:R-:W-:-:S04]  /*a630*/  MOV R6, UR11 ;  /* 0x0000000b00067c02 */ /* 0x002fc80008000f00 */
[----:B------:R1:W2:Y:S03]  /*a640*/  SYNCS.PHASECHK.TRANS64.TRYWAIT P2, [R6+URZ+0x48000], R167 ;  /* 0x048000a7060075a7 */ /* 0x0002a6000804017f */
[----:B--2---:R-:W-:Y:S05]  /*a650*/  @!P2 NANOSLEEP.SYNCS 0x989680 ;  /* 0x009896800000a95d */ /* 0x004fea0003900000 */
[----:B------:R-:W2:Y:S02]  /*a660*/  @!P2 SYNCS.PHASECHK.TRANS64 P2, [R6+URZ+0x48000], R167 ;  /* 0x048000a70600a5a7 */ /* 0x000ea4000804007f */
[----:B--2---:R-:W-:Y:S05]  /*a670*/  @!P2 BRA `(.L_x_29) ;  /* 0xfffffffc00eca947 */ /* 0x004fea000383ffff */
[----:B------:R-:W-:Y:S05]  /*a680*/  BRA `(.L_x_28) ;  /* 0xffffffbc00f47947 */ /* 0x000fea000383ffff */
.L_x_45:
[----:B-1----:R-:W-:-:S04]  /*a690*/  MOV R3, UR4 ;  /* 0x0000000400037c02 */ /* 0x002fc80008000f00 */
[----:B------:R1:W2:Y:S03]  /*a6a0*/  SYNCS.PHASECHK.TRANS64.TRYWAIT P0, [R3+URZ+0x48098], R0 ;  /* 0x04809800030075a7 */ /* 0x0002a6000800017f */
[----:B--2---:R-:W-:Y:S05]  /*a6b0*/  @!P0 NANOSLEEP.SYNCS 0x989680 ;  /* 0x009896800000895d */ /* 0x004fea0003900000 */
[----:B------:R-:W2:Y:S02]  /*a6c0*/  @!P0 SYNCS.PHASECHK.TRANS64 P0, [R3+URZ+0x48098], R0 ;  /* 0x04809800030085a7 */ /* 0x000ea4000800007f */
[----:B--2---:R-:W-:Y:S05]  /*a6d0*/  @!P0 BRA `(.L_x_45) ;  /* 0xfffffffc00ec8947 */ /* 0x004fea000383ffff */
[----:B------:R-:W-:Y:S05]  /*a6e0*/  BRA `(.L_x_102) ;  /* 0xffffffcc00007947 */ /* 0x000fea000383ffff */
.L_x_67:
[----:B--2---:R2:W4:Y:S02]  /*a6f0*/  SYNCS.PHASECHK.TRANS64.TRYWAIT P0, [R3+URZ+0x48060], R2 ;  /* 0x04806002030075a7 */ /* 0x004524000800017f */
[----:B----4-:R-:W-:Y:S05]  /*a700*/  @!P0 NANOSLEEP.SYNCS 0x989680 ;  /* 0x009896800000895d */ /* 0x010fea0003900000 */
[----:B------:R-:W4:Y:S02]  /*a710*/  @!P0 SYNCS.PHASECHK.TRANS64 P0, [R3+URZ+0x48060], R2 ;  /* 0x04806002030085a7 */ /* 0x000f24000800007f */
[----:B----4-:R-:W-:Y:S05]  /*a720*/  @!P0 BRA `(.L_x_67) ;  /* 0xfffffffc00f08947 */ /* 0x010fea000383ffff */
[----:B------:R-:W-:Y:S05]  /*a730*/  BRA `(.L_x_103) ;  /* 0xffffffe800447947 */ /* 0x000fea000383ffff */
.L_x_72:
[----:B-1----:R1:W2:Y:S02]  /*a740*/  SYNCS.PHASECHK.TRANS64.TRYWAIT P0, [R5+URZ+0x48028], R0 ;  /* 0x04802800050075a7 */ /* 0x0022a4000800017f */
[----:B--2---:R-:W-:Y:S05]  /*a750*/  @!P0 NANOSLEEP.SYNCS 0x989680 ;  /* 0x009896800000895d */ /* 0x004fea0003900000 */
[----:B------:R-:W2:Y:S02]  /*a760*/  @!P0 SYNCS.PHASECHK.TRANS64 P0, [R5+URZ+0x48028], R0 ;  /* 0x04802800050085a7 */ /* 0x000ea4000800007f */
[----:B--2---:R-:W-:Y:S05]  /*a770*/  @!P0 BRA `(.L_x_72) ;  /* 0xfffffffc00f08947 */ /* 0x004fea000383ffff */
[----:B------:R-:W-:Y:S05]  /*a780*/  BRA `(.L_x_104) ;  /* 0xffffffe800f87947 */ /* 0x000fea000383ffff */
.L_x_77:
[----:B-1----:R1:W2:Y:S02]  /*a790*/  SYNCS.PHASECHK.TRANS64.TRYWAIT P0, [R4+URZ+0x48060], R5 ;  /* 0x04806005040075a7 */ /* 0x0022a4000800017f */
[----:B--2---:R-:W-:Y:S05]  /*a7a0*/  @!P0 NANOSLEEP.SYNCS 0x989680 ;  /* 0x009896800000895d */ /* 0x004fea0003900000 */
[----:B------:R-:W2:Y:S02]  /*a7b0*/  @!P0 SYNCS.PHASECHK.TRANS64 P0, [R4+URZ+0x48060], R5 ;  /* 0x04806005040085a7 */ /* 0x000ea4000800007f */
[----:B--2---:R-:W-:Y:S05]  /*a7c0*/  @!P0 BRA `(.L_x_77) ;  /* 0xfffffffc00f08947 */ /* 0x004fea000383ffff */
[----:B------:R-:W-:Y:S05]  /*a7d0*/  BRA `(.L_x_105) ;  /* 0xffffffec00ac7947 */ /* 0x000fea000383ffff */
.L_x_82:
[----:B-1----:R1:W2:Y:S02]  /*a7e0*/  SYNCS.PHASECHK.TRANS64.TRYWAIT P0, [R3+URZ+0x48028], R4 ;  /* 0x04802804030075a7 */ /* 0x0022a4000800017f */
[----:B--2---:R-:W-:Y:S05]  /*a7f0*/  @!P0 NANOSLEEP.SYNCS 0x989680 ;  /* 0x009896800000895d */ /* 0x004fea0003900000 */
[----:B------:R-:W2:Y:S02]  /*a800*/  @!P0 SYNCS.PHASECHK.TRANS64 P0, [R3+URZ+0x48028], R4 ;  /* 0x04802804030085a7 */ /* 0x000ea4000800007f */
[----:B--2---:R-:W-:Y:S05]  /*a810*/  @!P0 BRA `(.L_x_82) ;  /* 0xfffffffc00f08947 */ /* 0x004fea000383ffff */
[----:B------:R-:W-:Y:S05]  /*a820*/  BRA `(.L_x_106) ;  /* 0xfffffff0006c7947 */ /* 0x000fea000383ffff */
.L_x_88:
[----:B-1----:R1:W2:Y:S02]  /*a830*/  SYNCS.PHASECHK.TRANS64.TRYWAIT P4, [R6+URZ+0x48028], R5 ;  /* 0x04802805060075a7 */ /* 0x0022a4000808017f */
[----:B--2---:R-:W-:Y:S05]  /*a840*/  @!P4 NANOSLEEP.SYNCS 0x989680 ;  /* 0x009896800000c95d */ /* 0x004fea0003900000 */
[----:B------:R-:W2:Y:S02]  /*a850*/  @!P4 SYNCS.PHASECHK.TRANS64 P4, [R6+URZ+0x48028], R5 ;  /* 0x048028050600c5a7 */ /* 0x000ea4000808007f */
[----:B--2---:R-:W-:Y:S05]  /*a860*/  @!P4 BRA `(.L_x_88) ;  /* 0xfffffffc00f0c947 */ /* 0x004fea000383ffff */
[----:B------:R-:W-:Y:S05]  /*a870*/  BRA `(.L_x_107) ;  /* 0xfffffff4005c7947 */ /* 0x000fea000383ffff */
.L_x_93:
[----:B-1----:R1:W2:Y:S02]  /*a880*/  SYNCS.PHASECHK.TRANS64.TRYWAIT P4, [R6+URZ+0x48028], R7 ;  /* 0x04802807060075a7 */ /* 0x0022a4000808017f */
[----:B--2---:R-:W-:Y:S05]  /*a890*/  @!P4 NANOSLEEP.SYNCS 0x989680 ;  /* 0x009896800000c95d */ /* 0x004fea0003900000 */
[----:B------:R-:W2:Y:S02]  /*a8a0*/  @!P4 SYNCS.PHASECHK.TRANS64 P4, [R6+URZ+0x48028], R7 ;  /* 0x048028070600c5a7 */ /* 0x000ea4000808007f */
[----:B--2---:R-:W-:Y:S05]  /*a8b0*/  @!P4 BRA `(.L_x_93) ;  /* 0xfffffffc00f0c947 */ /* 0x004fea000383ffff */
[----:B------:R-:W-:Y:S05]  /*a8c0*/  BRA `(.L_x_108) ;  /* 0xfffffff8001c7947 */ /* 0x000fea000383ffff */
        .weak           $__internal_0_$__cuda_sm20_rcp_rn_f32_slowpath
        .type           $__internal_0_$__cuda_sm20_rcp_rn_f32_slowpath,@function
        .size           $__internal_0_$__cuda_sm20_rcp_rn_f32_slowpath,(.L_x_114 - $__internal_0_$__cuda_sm20_rcp_rn_f32_slowpath)
$__internal_0_$__cuda_sm20_rcp_rn_f32_slowpath:
[----:B------:R-:W-:Y:S01]  /*a8d0*/  SHF.L.U32 R0, R2, 0x1, RZ ;  /* 0x0000000102007819 */ /* 0x000fe200000006ff */
[----:B------:R-:W-:Y:S03]  /*a8e0*/  BSSY B2, `(.L_x_109) ;  /* 0x0000030000027945 */ /* 0x000fe60003800000 */
[----:B------:R-:W-:-:S04]  /*a8f0*/  SHF.R.U32.HI R16, RZ, 0x18, R0 ;  /* 0x00000018ff107819 */ /* 0x000fc80000011600 */
[----:B------:R-:W-:-:S13]  /*a900*/  ISETP.NE.U32.AND P0, PT, R16, RZ, PT ;  /* 0x000000ff1000720c */ /* 0x000fda0003f05070 */
[----:B------:R-:W-:Y:S05]  /*a910*/  @P0 BRA `(.L_x_110) ;  /* 0x0000000000280947 */ /* 0x000fea0003800000 */
[----:B------:R-:W-:-:S04]  /*a920*/  SHF.L.U32 R0, R2, 0x1, RZ ;  /* 0x0000000102007819 */ /* 0x000fc800000006ff */
[----:B------:R-:W-:-:S13]  /*a930*/  ISETP.NE.AND P0, PT, R0, RZ, PT ;  /* 0x000000ff0000720c */ /* 0x000fda0003f05270 */
[----:B------:R-:W-:Y:S01]  /*a940*/  @P0 FFMA R6, R2, 1.84467440737095516160e+19, RZ ;  /* 0x5f80000002060823 */ /* 0x000fe200000000ff */
[----:B------:R-:W-:Y:S08]  /*a950*/  @!P0 MUFU.RCP R5, R2 ;  /* 0x0000000200058308 */ /* 0x000ff00000001000 */
[----:B------:R-:W1:Y:S02]  /*a960*/  @P0 MUFU.RCP R7, R6 ;  /* 0x0000000600070308 */ /* 0x000e640000001000 */
[----:B-1----:R-:W-:-:S04]  /*a970*/  @P0 FFMA R0, R6, R7, -1 ;  /* 0xbf80000006000423 */ /* 0x002fc80000000007 */
[----:B------:R-:W-:-:S04]  /*a980*/  @P0 FADD.FTZ R0, -R0, -RZ ;  /* 0x800000ff00000221 */ /* 0x000fc80000010100 */
[----:B------:R-:W-:-:S04]  /*a990*/  @P0 FFMA R0, R7, R0, R7 ;  /* 0x0000000007000223 */ /* 0x000fc80000000007 */
[----:B------:R-:W-:Y:S01]  /*a9a0*/  @P0 FFMA R5, R0, 1.84467440737095516160e+19, RZ ;  /* 0x5f80000000050823 */ /* 0x000fe200000000ff */
[----:B------:R-:W-:Y:S06]  /*a9b0*/  BRA `(.L_x_111) ;  /* 0x0000000000887947 */ /* 0x000fec0003800000 */
.L_x_110:
[----:B------:R-:W-:-:S04]  /*a9c0*/  IADD3 R17, R16, -0xfd, RZ ;  /* 0xffffff0310117810 */ /* 0x000fc80007ffe0ff */
[----:B------:R-:W-:-:S13]  /*a9d0*/  ISETP.GT.U32.AND P0, PT, R17, 0x1, PT ;  /* 0x000000011100780c */ /* 0x000fda0003f04070 */
[----:B------:R-:W-:Y:S05]  /*a9e0*/  @P0 BRA `(.L_x_112) ;  /* 0x0000000000780947 */ /* 0x000fea0003800000 */
[----:B------:R-:W-:Y:S02]  /*a9f0*/  LOP3.LUT R0, R2, 0x7fffff, RZ, 0xc0, !PT ;  /* 0x007fffff02007812 */ /* 0x000fe400078ec0ff */
[----:B------:R-:W-:Y:S02]  /*aa00*/  MOV R12, 0x3 ;  /* 0x00000003000c7802 */ /* 0x000fe40000000f00 */
[----:B------:R-:W-:Y:S02]  /*aa10*/  LOP3.LUT R0, R0, 0x3f800000, RZ, 0xfc, !PT ;  /* 0x3f80000000007812 */ /* 0x000fe400078efcff */
[----:B------:R-:W-:Y:S02]  /*aa20*/  SHF.L.U32 R12, R12, R17, RZ ;  /* 0x000000110c0c7219 */ /* 0x000fe400000006ff */
[----:B------:R-:W1:Y:S02]  /*aa30*/  MUFU.RCP R5, R0 ;  /* 0x0000000000057308 */ /* 0x000e640000001000 */
[----:B-1----:R-:W-:-:S04]  /*aa40*/  FFMA R6, R0, R5, -1 ;  /* 0xbf80000000067423 */ /* 0x002fc80000000005 */
[----:B------:R-:W-:-:S04]  /*aa50*/  FADD.FTZ R6, -R6, -RZ ;  /* 0x800000ff06067221 */ /* 0x000fc80000010100 */
[CCC-:B------:R-:W-:Y:S01]  /*aa60*/  FFMA.RM R7, R5.reuse, R6.reuse, R5.reuse ;  /* 0x0000000605077223 */ /* 0x1c0fe20000004005 */
[----:B------:R-:W-:-:S04]  /*aa70*/  FFMA.RP R6, R5, R6, R5 ;  /* 0x0000000605067223 */ /* 0x000fc80000008005 */
[C---:B------:R-:W-:Y:S02]  /*aa80*/  LOP3.LUT R5, R7.reuse, 0x7fffff, RZ, 0xc0, !PT ;  /* 0x007fffff07057812 */ /* 0x040fe400078ec0ff */
[----:B------:R-:W-:Y:S02]  /*aa90*/  FSETP.NEU.FTZ.AND P0, PT, R7, R6, PT ;  /* 0x000000060700720b */ /* 0x000fe40003f1d000 */
[----:B------:R-:W-:Y:S02]  /*aaa0*/  LOP3.LUT R5, R5, 0x800000, RZ, 0xfc, !PT ;  /* 0x0080000005057812 */ /* 0x000fe400078efcff */
[----:B------:R-:W-:Y:S02]  /*aab0*/  SEL R6, RZ, 0xffffffff, !P0 ;  /* 0xffffffffff067807 */ /* 0x000fe40004000000 */
[----:B------:R-:W-:Y:S02]  /*aac0*/  LOP3.LUT R12, R12, R5, RZ, 0xc0, !PT ;  /* 0x000000050c0c7212 */ /* 0x000fe400078ec0ff */
[----:B------:R-:W-:-:S02]  /*aad0*/  IADD3 R6, -R6, RZ, RZ ;  /* 0x000000ff06067210 */ /* 0x000fc40007ffe1ff */
[-C--:B------:R-:W-:Y:S02]  /*aae0*/  SHF.R.U32.HI R12, RZ, R17.reuse, R12 ;  /* 0x00000011ff0c7219 */ /* 0x080fe4000001160c */
[----:B------:R-:W-:Y:S02]  /*aaf0*/  LOP3.LUT P1, RZ, R6, R17, R5, 0xf8, !PT ;  /* 0x0000001106ff7212 */ /* 0x000fe4000782f805 */
[C---:B------:R-:W-:Y:S02]  /*ab00*/  LOP3.LUT P0, RZ, R12.reuse, 0x1, RZ, 0xc0, !PT ;  /* 0x000000010cff7812 */ /* 0x040fe4000780c0ff */
[----:B------:R-:W-:-:S04]  /*ab10*/  LOP3.LUT P2, RZ, R12, 0x2, RZ, 0xc0, !PT ;  /* 0x000000020cff7812 */ /* 0x000fc8000784c0ff */
[----:B------:R-:W-:Y:S02]  /*ab20*/  PLOP3.LUT P0, PT, P0, P1, P2, 0xe0, 0x0 ;  /* 0x000000000000781c */ /* 0x000fe40000703c20 */
[----:B------:R-:W-:Y:S02]  /*ab30*/  LOP3.LUT P1, RZ, R2, 0x7fffff, RZ, 0xc0, !PT ;  /* 0x007fffff02ff7812 */ /* 0x000fe4000782c0ff */
[----:B------:R-:W-:-:S04]  /*ab40*/  SEL R0, RZ, 0x1, !P0 ;  /* 0x00000001ff007807 */ /* 0x000fc80004000000 */
[----:B------:R-:W-:-:S04]  /*ab50*/  IADD3 R0, -R0, RZ, RZ ;  /* 0x000000ff00007210 */ /* 0x000fc80007ffe1ff */
[----:B------:R-:W-:Y:S02]  /*ab60*/  ISETP.GE.AND P0, PT, R0, RZ, PT ;  /* 0x000000ff0000720c */ /* 0x000fe40003f06270 */
[----:B------:R-:W-:-:S04]  /*ab70*/  IADD3 R0, R16, -0xfc, RZ ;  /* 0xffffff0410007810 */ /* 0x000fc80007ffe0ff */
[----:B------:R-:W-:-:S07]  /*ab80*/  SHF.R.U32.HI R5, RZ, R0, R5 ;  /* 0x00000000ff057219 */ /* 0x000fce0000011605 */
[----:B------:R-:W-:-:S04]  /*ab90*/  @!P0 IADD3 R5, R5, 0x1, RZ ;  /* 0x0000000105058810 */ /* 0x000fc80007ffe0ff */
[----:B------:R-:W-:-:S04]  /*aba0*/  @!P1 SHF.L.U32 R5, R5, 0x1, RZ ;  /* 0x0000000105059819 */ /* 0x000fc800000006ff */
[----:B------:R-:W-:Y:S01]  /*abb0*/  LOP3.LUT R5, R5, 0x80000000, R2, 0xf8, !PT ;  /* 0x8000000005057812 */ /* 0x000fe200078ef802 */
[----:B------:R-:W-:Y:S06]  /*abc0*/  BRA `(.L_x_111) ;  /* 0x0000000000047947 */ /* 0x000fec0003800000 */
.L_x_112:
[----:B------:R1:W2:Y:S02]  /*abd0*/  MUFU.RCP R5, R2 ;  /* 0x0000000200057308 */ /* 0x0002a40000001000 */
.L_x_111:
[----:B------:R-:W-:Y:S05]  /*abe0*/  BSYNC B2 ;  /* 0x0000000000027941 */ /* 0x000fea0003800000 */
.L_x_109:
[----:B------:R-:W-:Y:S02]  /*abf0*/  MOV R6, R13 ;  /* 0x0000000d00067202 */ /* 0x000fe40000000f00 */
[----:B------:R-:W-:-:S04]  /*ac00*/  MOV R7, 0x0 ;  /* 0x0000000000077802 */ /* 0x000fc80000000f00 */
[----:B-12---:R-:W-:Y:S05]  /*ac10*/  RET.REL.NODEC R6 `(_ZN7cutlass13device_kernelINS_4fmha6kernel28FmhaKernelTmaWarpSpecializedINS1_10collective30FmhaMainloopTmaWarpSpecializedINS_6half_tEffN4cute5tupleIJNS7_1CILi128EEESA_NS9_ILi192EEEEEENS8_IJiNS9_ILi1EEENS8_IJiiEEEEEESF_SF_NS4_13DefaultFusionEJEEENS4_15FmhaFwdEpilogueIS6_fNS8_IJNS9_ILi64EEESB_SA_EEEEENS2_23IndividualTileSchedulerEJEEEEEvNT_6ParamsE) ;  /* 0xffffff5006f87950 */ /* 0x006fea0003c3ffff */
.L_x_113:
[----:B------:R-:W-:-:S00]  /*ac20*/  BRA `(.L_x_113) ;  /* 0xfffffffc00fc7947 */ /* 0x000fc0000383ffff */
[----:B------:R-:W-:-:S00]  /*ac30*/  NOP ;  /* 0x0000000000007918 */ /* 0x000fc00000000000 */
        /* <DEDUP_REMOVED lines=12> */
.L_x_114:


//--------------------- .nv.global.init           --------------------------
	.section	.nv.global.init,"aw",@progbits
.nv.global.init:
	.type		$str$24,@object
	.size		$str$24,($str$25 - $str$24)
$str$24:
        /*0000*/ 	.byte	0x28, 0x61, 0x64, 0x64, 0x72, 0x65, 0x73, 0x73, 0x20, 0x26, 0x20, 0x6d, 0x61, 0x73, 0x6b, 0x29
        /*0010*/ 	.byte	0x20, 0x3d, 0x3d, 0x20, 0x30, 0x00
	.type		$str$25,@object
	.size		$str$25,(__unnamed_1 - $str$25)
$str$25:
        /*0016*/ 	.byte	0x2f, 0x74, 0x6d, 0x70, 0x2f, 0x63, 0x75, 0x74, 0x6c, 0x61, 0x73, 0x73, 0x5f, 0x73, 0x77, 0x65
        /*0026*/ 	.byte	0x65, 0x70, 0x5f, 0x73, 0x72, 0x63, 0x2f, 0x69, 0x6e, 0x63, 0x6c, 0x75, 0x64, 0x65, 0x2f, 0x63
        /*0036*/ 	.byte	0x75, 0x74, 0x65, 0x2f, 0x70, 0x6f, 0x69, 0x6e, 0x74, 0x65, 0x72, 0x5f, 0x66, 0x6c, 0x61, 0x67
        /*0046*/ 	.byte	0x67, 0x65, 0x64, 0x2e, 0x68, 0x70, 0x70, 0x00
	.type		__unnamed_1,@object
	.size		__unnamed_1,(__unnamed_2 - __unnamed_1)
__unnamed_1:
        /*004e*/ 	.byte	0x61, 0x75, 0x74, 0x6f, 0x20, 0x63, 0x75, 0x74, 0x65, 0x3a, 0x3a, 0x61, 0x73, 0x5f, 0x70, 0x6f
        /* <DEDUP_REMOVED lines=27> */
        /*020e*/ 	.byte	0x3e, 0x3e, 0x3e, 0x3e, 0x3e, 0x5d, 0x00
	.type		__unnamed_2,@object
	.size		__unnamed_2,(.L_1 - __unnamed_2)
__unnamed_2:
        /* <DEDUP_REMOVED lines=29> */
.L_1:


//--------------------- .nv.shared._ZN7cutlass13device_kernelINS_4fmha6kernel28FmhaKernelTmaWarpSpecializedINS1_10collective30FmhaMainloopTmaWarpSpecializedINS_6half_tEffN4cute5tupleIJNS7_1CILi128EEESA_NS9_ILi192EEEEEENS8_IJiNS9_ILi1EEENS8_IJiiEEEEEESF_SF_NS4_13DefaultFusionEJEEENS4_15FmhaFwdEpilogueIS6_fNS8_IJNS9_ILi64EEESB_SA_EEEEENS2_23IndividualTileSchedulerEJEEEEEvNT_6ParamsE --------------------------
	.section	.nv.shared._ZN7cutlass13device_kernelINS_4fmha6kernel28FmhaKernelTmaWarpSpecializedINS1_10collective30FmhaMainloopTmaWarpSpecializedINS_6half_tEffN4cute5tupleIJNS7_1CILi128EEESA_NS9_ILi192EEEEEENS8_IJiNS9_ILi1EEENS8_IJiiEEEEEESF_SF_NS4_13DefaultFusionEJEEENS4_15FmhaFwdEpilogueIS6_fNS8_IJNS9_ILi64EEESB_SA_EEEEENS2_23IndividualTileSchedulerEJEEEEEvNT_6ParamsE,"aw",@nobits
	.sectionflags	@""
	.align	16
	.zero		1024


//--------------------- .nv.shared.reserved.0     --------------------------
	.section	.nv.shared.reserved.0,"aw",@nobits
	.weak		__nv_reservedSMEM_offset_0_alias
	.size		__nv_reservedSMEM_offset_0_alias, 0, 0
	.other		__nv_reservedSMEM_offset_0_alias,@"STO_CUDA_RESERVED_SHARED STV_DEFAULT"
__nv_reservedSMEM_offset_0_alias:
	.zero		0


//--------------------- .nv.global                --------------------------
	.section	.nv.global,"aw",@nobits
.nv.global:
	.type		_ZN39_INTERNAL_c3ed52df_4_k_cu_f1b50717_27944cute1_E,@object
	.size		_ZN39_INTERNAL_c3ed52df_4_k_cu_f1b50717_27944cute1_E,(_ZN39_INTERNAL_c3ed52df_4_k_cu_f1b50717_27944cuda3std3__45__cpo6cbeginE - _ZN39_INTERNAL_c3ed52df_4_k_cu_f1b50717_27944cute1_E)
_ZN39_INTERNAL_c3ed52df_4_k_cu_f1b50717_27944cute1_E:
	.zero		1
	.type		_ZN39_INTERNAL_c3ed52df_4_k_cu_f1b50717_27944cuda3std3__45__cpo6cbeginE,@object
	.size		_ZN39_INTERNAL_c3ed52df_4_k_cu_f1b50717_27944cuda3std3__45__cpo6cbeginE,(_ZN39_INTERNAL_c3ed52df_4_k_cu_f1b50717_27944cuda3std3__48in_placeE - _ZN39_INTERNAL_c3ed52df_4_k_cu_f1b50717_27944cuda3std3__45__cpo6cbeginE)
_ZN39_INTERNAL_c3ed52df_4_k_cu_f1b50717_27944cuda3std3__45__cpo6cbeginE:
	.zero		1
	.type		_ZN39_INTERNAL_c3ed52df_4_k_cu_f1b50717_27944cuda3std3__48in_placeE,@object
	.size		_ZN39_INTERNAL_c3ed52df_4_k_cu_f1b50717_27944cuda3std3__48in_placeE,(_ZN39_INTERNAL_c3ed52df_4_k_cu_f1b50717_27944cuda3std6ranges3__45__cpo9iter_moveE - _ZN39_INTERNAL_c3ed52df_4_k_cu_f1b50717_27944cuda3std3__48in_placeE)
_ZN39_INTERNAL_c3ed52df_4_k_cu_f1b50717_27944cuda3std3__48in_placeE:
	.zero		1
	.type		_ZN39_INTERNAL_c3ed52df_4_k_cu_f1b50717_27944cuda3std6ranges3__45__cpo9iter_moveE,@object
	.size		_ZN39_INTERNAL_c3ed52df_4_k_cu_f1b50717_27944cuda3std6ranges3__45__cpo9iter_moveE,(_ZN39_INTERNAL_c3ed52df_4_k_cu_f1b50717_27944cuda3std3__45__cpo5beginE - _ZN39_INTERNAL_c3ed52df_4_k_cu_f1b50717_27944cuda3std6ranges3__45__cpo9iter_moveE)
_ZN39_INTERNAL_c3ed52df_4_k_cu_f1b50717_27944cuda3std6ranges3__45__cpo9iter_moveE:
	.zero		1
	.type		_ZN39_INTERNAL_c3ed52df_4_k_cu_f1b50717_27944cuda3std3__45__cpo5beginE,@object
	.size		_ZN39_INTERNAL_c3ed52df_4_k_cu_f1b50717_27944cuda3std3__45__cpo5beginE,(_ZN39_INTERNAL_c3ed52df_4_k_cu_f1b50717_27944cuda3std3__441_GLOBAL__N__c3ed52df_4_k_cu_f1b50717_27946ignoreE - _ZN39_INTERNAL_c3ed52df_4_k_cu_f1b50717_27944cuda3std3__45__cpo5beginE)
_ZN39_INTERNAL_c3ed52df_4_k_cu_f1b50717_27944cuda3std3__45__cpo5beginE:
	.zero		1
	.type		_ZN39_INTERNAL_c3ed52df_4_k_cu_f1b50717_27944cuda3std3__441_GLOBAL__N__c3ed52df_4_k_cu_f1b50717_27946ignoreE,@object
	.size		_ZN39_INTERNAL_c3ed52df_4_k_cu_f1b50717_27944cuda3std3__441_GLOBAL__N__c3ed52df_4_k_cu_f1b50717_27946ignoreE,(_ZN39_INTERNAL_c3ed52df_4_k_cu_f1b50717_27944cute7productE - _ZN39_INTERNAL_c3ed52df_4_k_cu_f1b50717_27944cuda3std3__441_GLOBAL__N__c3ed52df_4_k_cu_f1b50717_27946ignoreE)
_ZN39_INTERNAL_c3ed52df_4_k_cu_f1b50717_27944cuda3std3__441_GLOBAL__N__c3ed52df_4_k_cu_f1b50717_27946ignoreE:
	.zero		1
	.type		_ZN39_INTERNAL_c3ed52df_4_k_cu_f1b50717_27944cute7productE,@object
	.size		_ZN39_INTERNAL_c3ed52df_4_k_cu_f1b50717_27944cute7productE,(_ZN39_INTERNAL_c3ed52df_4_k_cu_f1b50717_27944cuda3std3__45__cpo3endE - _ZN39_INTERNAL_c3ed52df_4_k_cu_f1b50717_27944cute7productE)
_ZN39_INTERNAL_c3ed52df_4_k_cu_f1b50717_27944cute7productE:
	.zero		1
	.type		_ZN39_INTERNAL_c3ed52df_4_k_cu_f1b50717_27944cuda3std3__45__cpo3endE,@object
	.size		_ZN39_INTERNAL_c3ed52df_4_k_cu_f1b50717_27944cuda3std3__45__cpo3endE,(_ZN39_INTERNAL_c3ed52df_4_k_cu_f1b50717_27944cuda3std3__419piecewise_constructE - _ZN39_INTERNAL_c3ed52df_4_k_cu_f1b50717_27944cuda3std3__45__cpo3endE)
_ZN39_INTERNAL_c3ed52df_4_k_cu_f1b50717_27944cuda3std3__45__cpo3endE:
	.zero		1
	.type		_ZN39_INTERNAL_c3ed52df_4_k_cu_f1b50717_27944cuda3std3__419piecewise_constructE,@object
	.size		_ZN39_INTERNAL_c3ed52df_4_k_cu_f1b50717_27944cuda3std3__419piecewise_constructE,(_ZN39_INTERNAL_c3ed52df_4_k_cu_f1b50717_27944cuda3std3__45__cpo4cendE - _ZN39_INTERNAL_c3ed52df_4_k_cu_f1b50717_27944cuda3std3__419piecewise_constructE)
_ZN39_INTERNAL_c3ed52df_4_k_cu_f1b50717_27944cuda3std3__419piecewise_constructE:
	.zero		1
	.type		_ZN39_INTERNAL_c3ed52df_4_k_cu_f1b50717_27944cuda3std3__45__cpo4cendE,@object
	.size		_ZN39_INTERNAL_c3ed52df_4_k_cu_f1b50717_27944cuda3std3__45__cpo4cendE,(_ZN39_INTERNAL_c3ed52df_4_k_cu_f1b50717_27944cuda3std6ranges3__45__cpo4swapE - _ZN39_INTERNAL_c3ed52df_4_k_cu_f1b50717_27944cuda3std3__45__cpo4cendE)
_ZN39_INTERNAL_c3ed52df_4_k_cu_f1b50717_27944cuda3std3__45__cpo4cendE:
	.zero		1
	.type		_ZN39_INTERNAL_c3ed52df_4_k_cu_f1b50717_27944cuda3std6ranges3__45__cpo4swapE,@object
	.size		_ZN39_INTERNAL_c3ed52df_4_k_cu_f1b50717_27944cuda3std6ranges3__45__cpo4swapE,(.L_9 - _ZN39_INTERNAL_c3ed52df_4_k_cu_f1b50717_27944cuda3std6ranges3__45__cpo4swapE)
_ZN39_INTERNAL_c3ed52df_4_k_cu_f1b50717_27944cuda3std6ranges3__45__cpo4swapE:
	.zero		1
.L_9:


//--------------------- .nv.constant0._ZN7cutlass13device_kernelINS_4fmha6kernel28FmhaKernelTmaWarpSpecializedINS1_10collective30FmhaMainloopTmaWarpSpecializedINS_6half_tEffN4cute5tupleIJNS7_1CILi128EEESA_NS9_ILi192EEEEEENS8_IJiNS9_ILi1EEENS8_IJiiEEEEEESF_SF_NS4_13DefaultFusionEJEEENS4_15FmhaFwdEpilogueIS6_fNS8_IJNS9_ILi64EEESB_SA_EEEEENS2_23IndividualTileSchedulerEJEEEEEvNT_6ParamsE --------------------------
	.section	.nv.constant0._ZN7cutlass13device_kernelINS_4fmha6kernel28FmhaKernelTmaWarpSpecializedINS1_10collective30FmhaMainloopTmaWarpSpecializedINS_6half_tEffN4cute5tupleIJNS7_1CILi128EEESA_NS9_ILi192EEEEEENS8_IJiNS9_ILi1EEENS8_IJiiEEEEEESF_SF_NS4_13DefaultFusionEJEEENS4_15FmhaFwdEpilogueIS6_fNS8_IJNS9_ILi64EEESB_SA_EEEEENS2_23IndividualTileSchedulerEJEEEEEvNT_6ParamsE,"a",@progbits
	.sectionflags	@""
	.align	4
.nv.constant0._ZN7cutlass13device_kernelINS_4fmha6kernel28FmhaKernelTmaWarpSpecializedINS1_10collective30FmhaMainloopTmaWarpSpecializedINS_6half_tEffN4cute5tupleIJNS7_1CILi128EEESA_NS9_ILi192EEEEEENS8_IJiNS9_ILi1EEENS8_IJiiEEEEEESF_SF_NS4_13DefaultFusionEJEEENS4_15FmhaFwdEpilogueIS6_fNS8_IJNS9_ILi64EEESB_SA_EEEEENS2_23IndividualTileSchedulerEJEEEEEvNT_6ParamsE:
	.zero		2688


//--------------------- SYMBOLS --------------------------

	.type		.nv.reservedSmem.offset0,@object
	.size		.nv.reservedSmem.offset0,0x4
	.type		__assertfail,@function
